//
// Generated by NVIDIA NVVM Compiler
//
// Compiler Build ID: CL-36424714
// Cuda compilation tools, release 13.0, V13.0.88
// Based on NVVM 20.0.0
//

.version 9.0
.target sm_100
.address_size 64

	// .globl	_Z17mandelbrot_kernelPhdddd
.const .align 8 .f64 c_center_y;
.const .align 8 .f64 c_center_x;
.const .align 4 .u32 c_width;
.const .align 4 .u32 c_height;
.global .align 1 .b8 _ZN34_INTERNAL_ab5d4139_4_k_cu_78b686b04cuda3std3__45__cpo5beginE[1];
.global .align 1 .b8 _ZN34_INTERNAL_ab5d4139_4_k_cu_78b686b04cuda3std3__45__cpo3endE[1];
.global .align 1 .b8 _ZN34_INTERNAL_ab5d4139_4_k_cu_78b686b04cuda3std3__45__cpo6cbeginE[1];
.global .align 1 .b8 _ZN34_INTERNAL_ab5d4139_4_k_cu_78b686b04cuda3std3__45__cpo4cendE[1];
.global .align 1 .b8 _ZN34_INTERNAL_ab5d4139_4_k_cu_78b686b04cuda3std3__45__cpo6rbeginE[1];
.global .align 1 .b8 _ZN34_INTERNAL_ab5d4139_4_k_cu_78b686b04cuda3std3__45__cpo4rendE[1];
.global .align 1 .b8 _ZN34_INTERNAL_ab5d4139_4_k_cu_78b686b04cuda3std3__45__cpo7crbeginE[1];
.global .align 1 .b8 _ZN34_INTERNAL_ab5d4139_4_k_cu_78b686b04cuda3std3__45__cpo5crendE[1];
.global .align 1 .b8 _ZN34_INTERNAL_ab5d4139_4_k_cu_78b686b04cuda3std3__436_GLOBAL__N__ab5d4139_4_k_cu_78b686b06ignoreE[1];
.global .align 1 .b8 _ZN34_INTERNAL_ab5d4139_4_k_cu_78b686b04cuda3std3__419piecewise_constructE[1];
.global .align 1 .b8 _ZN34_INTERNAL_ab5d4139_4_k_cu_78b686b04cuda3std3__48in_placeE[1];
.global .align 1 .b8 _ZN34_INTERNAL_ab5d4139_4_k_cu_78b686b04cuda3std3__420unreachable_sentinelE[1];
.global .align 1 .b8 _ZN34_INTERNAL_ab5d4139_4_k_cu_78b686b04cuda3std3__47nulloptE[1];
.global .align 1 .b8 _ZN34_INTERNAL_ab5d4139_4_k_cu_78b686b04cuda3std3__48unexpectE[1];
.global .align 1 .b8 _ZN34_INTERNAL_ab5d4139_4_k_cu_78b686b04cuda3std6ranges3__45__cpo4swapE[1];
.global .align 1 .b8 _ZN34_INTERNAL_ab5d4139_4_k_cu_78b686b04cuda3std6ranges3__45__cpo9iter_moveE[1];
.global .align 1 .b8 _ZN34_INTERNAL_ab5d4139_4_k_cu_78b686b04cuda3std6ranges3__45__cpo5beginE[1];
.global .align 1 .b8 _ZN34_INTERNAL_ab5d4139_4_k_cu_78b686b04cuda3std6ranges3__45__cpo3endE[1];
.global .align 1 .b8 _ZN34_INTERNAL_ab5d4139_4_k_cu_78b686b04cuda3std6ranges3__45__cpo6cbeginE[1];
.global .align 1 .b8 _ZN34_INTERNAL_ab5d4139_4_k_cu_78b686b04cuda3std6ranges3__45__cpo4cendE[1];
.global .align 1 .b8 _ZN34_INTERNAL_ab5d4139_4_k_cu_78b686b04cuda3std6ranges3__45__cpo7advanceE[1];
.global .align 1 .b8 _ZN34_INTERNAL_ab5d4139_4_k_cu_78b686b04cuda3std6ranges3__45__cpo9iter_swapE[1];
.global .align 1 .b8 _ZN34_INTERNAL_ab5d4139_4_k_cu_78b686b04cuda3std6ranges3__45__cpo4nextE[1];
.global .align 1 .b8 _ZN34_INTERNAL_ab5d4139_4_k_cu_78b686b04cuda3std6ranges3__45__cpo4prevE[1];
.global .align 1 .b8 _ZN34_INTERNAL_ab5d4139_4_k_cu_78b686b04cuda3std6ranges3__45__cpo4dataE[1];
.global .align 1 .b8 _ZN34_INTERNAL_ab5d4139_4_k_cu_78b686b04cuda3std6ranges3__45__cpo5cdataE[1];
.global .align 1 .b8 _ZN34_INTERNAL_ab5d4139_4_k_cu_78b686b04cuda3std6ranges3__45__cpo4sizeE[1];
.global .align 1 .b8 _ZN34_INTERNAL_ab5d4139_4_k_cu_78b686b04cuda3std6ranges3__45__cpo5ssizeE[1];
.global .align 1 .b8 _ZN34_INTERNAL_ab5d4139_4_k_cu_78b686b04cuda3std6ranges3__45__cpo8distanceE[1];
.global .align 1 .b8 _ZN34_INTERNAL_ab5d4139_4_k_cu_78b686b06thrust24THRUST_300001_SM_1000_NS8cuda_cub3parE[1];
.global .align 1 .b8 _ZN34_INTERNAL_ab5d4139_4_k_cu_78b686b06thrust24THRUST_300001_SM_1000_NS8cuda_cub10par_nosyncE[1];
.global .align 1 .b8 _ZN34_INTERNAL_ab5d4139_4_k_cu_78b686b06thrust24THRUST_300001_SM_1000_NS6system6detail10sequential3seqE[1];
.global .align 1 .b8 _ZN34_INTERNAL_ab5d4139_4_k_cu_78b686b06thrust24THRUST_300001_SM_1000_NS12placeholders2_1E[1];
.global .align 1 .b8 _ZN34_INTERNAL_ab5d4139_4_k_cu_78b686b06thrust24THRUST_300001_SM_1000_NS12placeholders2_2E[1];
.global .align 1 .b8 _ZN34_INTERNAL_ab5d4139_4_k_cu_78b686b06thrust24THRUST_300001_SM_1000_NS12placeholders2_3E[1];
.global .align 1 .b8 _ZN34_INTERNAL_ab5d4139_4_k_cu_78b686b06thrust24THRUST_300001_SM_1000_NS12placeholders2_4E[1];
.global .align 1 .b8 _ZN34_INTERNAL_ab5d4139_4_k_cu_78b686b06thrust24THRUST_300001_SM_1000_NS12placeholders2_5E[1];
.global .align 1 .b8 _ZN34_INTERNAL_ab5d4139_4_k_cu_78b686b06thrust24THRUST_300001_SM_1000_NS12placeholders2_6E[1];
.global .align 1 .b8 _ZN34_INTERNAL_ab5d4139_4_k_cu_78b686b06thrust24THRUST_300001_SM_1000_NS12placeholders2_7E[1];
.global .align 1 .b8 _ZN34_INTERNAL_ab5d4139_4_k_cu_78b686b06thrust24THRUST_300001_SM_1000_NS12placeholders2_8E[1];
.global .align 1 .b8 _ZN34_INTERNAL_ab5d4139_4_k_cu_78b686b06thrust24THRUST_300001_SM_1000_NS12placeholders2_9E[1];
.global .align 1 .b8 _ZN34_INTERNAL_ab5d4139_4_k_cu_78b686b06thrust24THRUST_300001_SM_1000_NS12placeholders3_10E[1];
.global .align 1 .b8 _ZN34_INTERNAL_ab5d4139_4_k_cu_78b686b06thrust24THRUST_300001_SM_1000_NS3seqE[1];

.visible .entry _Z17mandelbrot_kernelPhdddd(
	.param .u64 .ptr .align 1 _Z17mandelbrot_kernelPhdddd_param_0,
	.param .f64 _Z17mandelbrot_kernelPhdddd_param_1,
	.param .f64 _Z17mandelbrot_kernelPhdddd_param_2,
	.param .f64 _Z17mandelbrot_kernelPhdddd_param_3,
	.param .f64 _Z17mandelbrot_kernelPhdddd_param_4
)
{
	.reg .pred 	%p<22>;
	.reg .b16 	%rs<11>;
	.reg .b32 	%r<40>;
	.reg .b64 	%rd<5>;
	.reg .b64 	%fd<150>;

	ld.param.u64 	%rd1, [_Z17mandelbrot_kernelPhdddd_param_0];
	ld.param.f64 	%fd69, [_Z17mandelbrot_kernelPhdddd_param_1];
	ld.param.f64 	%fd70, [_Z17mandelbrot_kernelPhdddd_param_2];
	ld.param.f64 	%fd71, [_Z17mandelbrot_kernelPhdddd_param_3];
	ld.param.f64 	%fd72, [_Z17mandelbrot_kernelPhdddd_param_4];
	mov.u32 	%r24, %ctaid.y;
	mov.u32 	%r25, %ntid.y;
	mov.u32 	%r26, %tid.y;
	mad.lo.s32 	%r1, %r24, %r25, %r26;
	mov.u32 	%r27, %ctaid.x;
	mov.u32 	%r28, %ntid.x;
	mov.u32 	%r29, %tid.x;
	mad.lo.s32 	%r30, %r27, %r28, %r29;
	ld.const.u32 	%r3, [c_height];
	setp.ge.s32 	%p1, %r1, %r3;
	ld.const.u32 	%r31, [c_width];
	setp.ge.s32 	%p2, %r30, %r31;
	or.pred  	%p3, %p1, %p2;
	@%p3 bra 	$L__BB0_37;
	sub.f64 	%fd73, %fd70, %fd69;
	cvt.rn.f64.s32 	%fd74, %r31;
	div.rn.f64 	%fd75, %fd73, %fd74;
	sub.f64 	%fd76, %fd72, %fd71;
	cvt.rn.f64.u32 	%fd77, %r3;
	div.rn.f64 	%fd78, %fd76, %fd77;
	mad.lo.s32 	%r5, %r31, %r1, %r30;
	cvt.rn.f64.s32 	%fd79, %r30;
	fma.rn.f64 	%fd1, %fd75, %fd79, %fd69;
	cvt.rn.f64.u32 	%fd80, %r1;
	fma.rn.f64 	%fd2, %fd78, %fd80, %fd71;
	mov.b32 	%r6, 0;
	mov.f64 	%fd148, %fd2;
	mov.f64 	%fd149, %fd1;
$L__BB0_2:
	mul.f64 	%fd5, %fd149, %fd149;
	mul.f64 	%fd6, %fd148, %fd148;
	add.f64 	%fd81, %fd5, %fd6;
	setp.gt.f64 	%p4, %fd81, 0d4010000000000000;
	mov.u32 	%r39, %r6;
	@%p4 bra 	$L__BB0_34;
	add.f64 	%fd82, %fd149, %fd149;
	fma.rn.f64 	%fd7, %fd82, %fd148, %fd2;
	sub.f64 	%fd83, %fd5, %fd6;
	add.f64 	%fd8, %fd1, %fd83;
	mul.f64 	%fd9, %fd8, %fd8;
	mul.f64 	%fd10, %fd7, %fd7;
	add.f64 	%fd84, %fd9, %fd10;
	setp.gt.f64 	%p5, %fd84, 0d4010000000000000;
	@%p5 bra 	$L__BB0_33;
	add.f64 	%fd85, %fd8, %fd8;
	fma.rn.f64 	%fd11, %fd85, %fd7, %fd2;
	sub.f64 	%fd86, %fd9, %fd10;
	add.f64 	%fd12, %fd1, %fd86;
	mul.f64 	%fd13, %fd12, %fd12;
	mul.f64 	%fd14, %fd11, %fd11;
	add.f64 	%fd87, %fd13, %fd14;
	setp.gt.f64 	%p6, %fd87, 0d4010000000000000;
	@%p6 bra 	$L__BB0_32;
	add.f64 	%fd88, %fd12, %fd12;
	fma.rn.f64 	%fd15, %fd88, %fd11, %fd2;
	sub.f64 	%fd89, %fd13, %fd14;
	add.f64 	%fd16, %fd1, %fd89;
	mul.f64 	%fd17, %fd16, %fd16;
	mul.f64 	%fd18, %fd15, %fd15;
	add.f64 	%fd90, %fd17, %fd18;
	setp.gt.f64 	%p7, %fd90, 0d4010000000000000;
	@%p7 bra 	$L__BB0_31;
	add.f64 	%fd91, %fd16, %fd16;
	fma.rn.f64 	%fd19, %fd91, %fd15, %fd2;
	sub.f64 	%fd92, %fd17, %fd18;
	add.f64 	%fd20, %fd1, %fd92;
	mul.f64 	%fd21, %fd20, %fd20;
	mul.f64 	%fd22, %fd19, %fd19;
	add.f64 	%fd93, %fd21, %fd22;
	setp.gt.f64 	%p8, %fd93, 0d4010000000000000;
	@%p8 bra 	$L__BB0_30;
	add.f64 	%fd94, %fd20, %fd20;
	fma.rn.f64 	%fd23, %fd94, %fd19, %fd2;
	sub.f64 	%fd95, %fd21, %fd22;
	add.f64 	%fd24, %fd1, %fd95;
	mul.f64 	%fd25, %fd24, %fd24;
	mul.f64 	%fd26, %fd23, %fd23;
	add.f64 	%fd96, %fd25, %fd26;
	setp.gt.f64 	%p9, %fd96, 0d4010000000000000;
	@%p9 bra 	$L__BB0_29;
	add.f64 	%fd97, %fd24, %fd24;
	fma.rn.f64 	%fd27, %fd97, %fd23, %fd2;
	sub.f64 	%fd98, %fd25, %fd26;
	add.f64 	%fd28, %fd1, %fd98;
	mul.f64 	%fd29, %fd28, %fd28;
	mul.f64 	%fd30, %fd27, %fd27;
	add.f64 	%fd99, %fd29, %fd30;
	setp.gt.f64 	%p10, %fd99, 0d4010000000000000;
	@%p10 bra 	$L__BB0_28;
	add.f64 	%fd100, %fd28, %fd28;
	fma.rn.f64 	%fd31, %fd100, %fd27, %fd2;
	sub.f64 	%fd101, %fd29, %fd30;
	add.f64 	%fd32, %fd1, %fd101;
	mul.f64 	%fd33, %fd32, %fd32;
	mul.f64 	%fd34, %fd31, %fd31;
	add.f64 	%fd102, %fd33, %fd34;
	setp.gt.f64 	%p11, %fd102, 0d4010000000000000;
	@%p11 bra 	$L__BB0_27;
	add.f64 	%fd103, %fd32, %fd32;
	fma.rn.f64 	%fd35, %fd103, %fd31, %fd2;
	sub.f64 	%fd104, %fd33, %fd34;
	add.f64 	%fd36, %fd1, %fd104;
	mul.f64 	%fd37, %fd36, %fd36;
	mul.f64 	%fd38, %fd35, %fd35;
	add.f64 	%fd105, %fd37, %fd38;
	setp.gt.f64 	%p12, %fd105, 0d4010000000000000;
	@%p12 bra 	$L__BB0_26;
	add.f64 	%fd106, %fd36, %fd36;
	fma.rn.f64 	%fd39, %fd106, %fd35, %fd2;
	sub.f64 	%fd107, %fd37, %fd38;
	add.f64 	%fd40, %fd1, %fd107;
	mul.f64 	%fd41, %fd40, %fd40;
	mul.f64 	%fd42, %fd39, %fd39;
	add.f64 	%fd108, %fd41, %fd42;
	setp.gt.f64 	%p13, %fd108, 0d4010000000000000;
	@%p13 bra 	$L__BB0_25;
	add.f64 	%fd109, %fd40, %fd40;
	fma.rn.f64 	%fd43, %fd109, %fd39, %fd2;
	sub.f64 	%fd110, %fd41, %fd42;
	add.f64 	%fd44, %fd1, %fd110;
	mul.f64 	%fd45, %fd44, %fd44;
	mul.f64 	%fd46, %fd43, %fd43;
	add.f64 	%fd111, %fd45, %fd46;
	setp.gt.f64 	%p14, %fd111, 0d4010000000000000;
	@%p14 bra 	$L__BB0_24;
	add.f64 	%fd112, %fd44, %fd44;
	fma.rn.f64 	%fd47, %fd112, %fd43, %fd2;
	sub.f64 	%fd113, %fd45, %fd46;
	add.f64 	%fd48, %fd1, %fd113;
	mul.f64 	%fd49, %fd48, %fd48;
	mul.f64 	%fd50, %fd47, %fd47;
	add.f64 	%fd114, %fd49, %fd50;
	setp.gt.f64 	%p15, %fd114, 0d4010000000000000;
	@%p15 bra 	$L__BB0_23;
	add.f64 	%fd115, %fd48, %fd48;
	fma.rn.f64 	%fd51, %fd115, %fd47, %fd2;
	sub.f64 	%fd116, %fd49, %fd50;
	add.f64 	%fd52, %fd1, %fd116;
	mul.f64 	%fd53, %fd52, %fd52;
	mul.f64 	%fd54, %fd51, %fd51;
	add.f64 	%fd117, %fd53, %fd54;
	setp.gt.f64 	%p16, %fd117, 0d4010000000000000;
	@%p16 bra 	$L__BB0_22;
	add.f64 	%fd118, %fd52, %fd52;
	fma.rn.f64 	%fd55, %fd118, %fd51, %fd2;
	sub.f64 	%fd119, %fd53, %fd54;
	add.f64 	%fd56, %fd1, %fd119;
	mul.f64 	%fd57, %fd56, %fd56;
	mul.f64 	%fd58, %fd55, %fd55;
	add.f64 	%fd120, %fd57, %fd58;
	setp.gt.f64 	%p17, %fd120, 0d4010000000000000;
	@%p17 bra 	$L__BB0_21;
	add.f64 	%fd121, %fd56, %fd56;
	fma.rn.f64 	%fd59, %fd121, %fd55, %fd2;
	sub.f64 	%fd122, %fd57, %fd58;
	add.f64 	%fd60, %fd1, %fd122;
	mul.f64 	%fd61, %fd60, %fd60;
	mul.f64 	%fd62, %fd59, %fd59;
	add.f64 	%fd123, %fd61, %fd62;
	setp.gt.f64 	%p18, %fd123, 0d4010000000000000;
	@%p18 bra 	$L__BB0_20;
	add.f64 	%fd124, %fd60, %fd60;
	fma.rn.f64 	%fd63, %fd124, %fd59, %fd2;
	sub.f64 	%fd125, %fd61, %fd62;
	add.f64 	%fd64, %fd1, %fd125;
	mul.f64 	%fd65, %fd64, %fd64;
	mul.f64 	%fd66, %fd63, %fd63;
	add.f64 	%fd126, %fd65, %fd66;
	setp.gt.f64 	%p19, %fd126, 0d4010000000000000;
	@%p19 bra 	$L__BB0_19;
	add.f64 	%fd127, %fd64, %fd64;
	fma.rn.f64 	%fd148, %fd127, %fd63, %fd2;
	sub.f64 	%fd128, %fd65, %fd66;
	add.f64 	%fd149, %fd1, %fd128;
	add.s32 	%r6, %r6, 16;
	setp.eq.s32 	%p20, %r6, 256;
	mov.b32 	%r39, 256;
	@%p20 bra 	$L__BB0_34;
	bra.uni 	$L__BB0_2;
$L__BB0_19:
	add.s32 	%r39, %r6, 15;
	bra.uni 	$L__BB0_34;
$L__BB0_20:
	add.s32 	%r39, %r6, 14;
	bra.uni 	$L__BB0_34;
$L__BB0_21:
	add.s32 	%r39, %r6, 13;
	bra.uni 	$L__BB0_34;
$L__BB0_22:
	add.s32 	%r39, %r6, 12;
	bra.uni 	$L__BB0_34;
$L__BB0_23:
	add.s32 	%r39, %r6, 11;
	bra.uni 	$L__BB0_34;
$L__BB0_24:
	add.s32 	%r39, %r6, 10;
	bra.uni 	$L__BB0_34;
$L__BB0_25:
	add.s32 	%r39, %r6, 9;
	bra.uni 	$L__BB0_34;
$L__BB0_26:
	add.s32 	%r39, %r6, 8;
	bra.uni 	$L__BB0_34;
$L__BB0_27:
	add.s32 	%r39, %r6, 7;
	bra.uni 	$L__BB0_34;
$L__BB0_28:
	add.s32 	%r39, %r6, 6;
	bra.uni 	$L__BB0_34;
$L__BB0_29:
	add.s32 	%r39, %r6, 5;
	bra.uni 	$L__BB0_34;
$L__BB0_30:
	add.s32 	%r39, %r6, 4;
	bra.uni 	$L__BB0_34;
$L__BB0_31:
	add.s32 	%r39, %r6, 3;
	bra.uni 	$L__BB0_34;
$L__BB0_32:
	add.s32 	%r39, %r6, 2;
	bra.uni 	$L__BB0_34;
$L__BB0_33:
	add.s32 	%r39, %r6, 1;
$L__BB0_34:
	setp.eq.s32 	%p21, %r39, 256;
	mov.b16 	%rs8, 0;
	mov.u16 	%rs9, %rs8;
	mov.u16 	%rs10, %rs8;
	@%p21 bra 	$L__BB0_36;
	cvt.rn.f64.u32 	%fd129, %r39;
	mul.f64 	%fd130, %fd129, 0d3F70000000000000;
	mov.f64 	%fd131, 0d3FF0000000000000;
	sub.f64 	%fd132, %fd131, %fd130;
	mul.f64 	%fd133, %fd132, 0d4022000000000000;
	mul.f64 	%fd134, %fd130, %fd133;
	mul.f64 	%fd135, %fd130, %fd134;
	mul.f64 	%fd136, %fd130, %fd135;
	mul.f64 	%fd137, %fd136, 0d406FE00000000000;
	cvt.rzi.u32.f64 	%r34, %fd137;
	cvt.u16.u32 	%rs8, %r34;
	mul.f64 	%fd138, %fd132, 0d402E000000000000;
	mul.f64 	%fd139, %fd132, %fd138;
	mul.f64 	%fd140, %fd130, %fd139;
	mul.f64 	%fd141, %fd130, %fd140;
	mul.f64 	%fd142, %fd141, 0d406FE00000000000;
	cvt.rzi.u32.f64 	%r35, %fd142;
	cvt.u16.u32 	%rs9, %r35;
	mul.f64 	%fd143, %fd132, 0d4021000000000000;
	mul.f64 	%fd144, %fd132, %fd143;
	mul.f64 	%fd145, %fd132, %fd144;
	mul.f64 	%fd146, %fd130, %fd145;
	mul.f64 	%fd147, %fd146, 0d406FE00000000000;
	cvt.rzi.u32.f64 	%r36, %fd147;
	cvt.u16.u32 	%rs10, %r36;
$L__BB0_36:
	mul.lo.s32 	%r37, %r5, 3;
	cvt.s64.s32 	%rd2, %r37;
	cvta.to.global.u64 	%rd3, %rd1;
	add.s64 	%rd4, %rd3, %rd2;
	st.global.u8 	[%rd4], %rs8;
	st.global.u8 	[%rd4+1], %rs9;
	st.global.u8 	[%rd4+2], %rs10;
$L__BB0_37:
	ret;

}
	// .globl	_ZN3cub18CUB_300001_SM_10006detail11EmptyKernelIvEEvv
.visible .entry _ZN3cub18CUB_300001_SM_10006detail11EmptyKernelIvEEvv()
{


	ret;

}


// ===== COMPILED SASS (sm_100) =====

	.target	sm_100

	.elftype	@"ET_EXEC"


//--------------------- .note.nv.tkinfo           --------------------------
	.section	.note.nv.tkinfo,"",@"SHT_NOTE"
	.sectionflags	@"SHF_NOTE_NV_TKINFO"
	.tkinfo
        /*0018*/ 	.word	0x00000002
        /*0030*/ 	.string	""
        /*0030*/ 	.string	"ptxas"
        /*0030*/ 	.string	"Cuda compilation tools, release 13.0, V13.0.88"
        /*0030*/ 	.string	"Build cuda_13.0.r13.0/compiler.36424714_0"
        /*0030*/ 	.string	"-arch sm_100 -m 64 "



//--------------------- .note.nv.cuinfo           --------------------------
	.section	.note.nv.cuinfo,"",@"SHT_NOTE"
	.sectionflags	@"SHF_NOTE_NV_CUINFO"
        /*0018*/ 	.short	0x0002
        /*001a*/ 	.short	0x0064
        /*001c*/ 	.short	0x0082
	.zero		2


//--------------------- .nv.info                  --------------------------
	.section	.nv.info,"",@"SHT_CUDA_INFO"
	.align	4


	//----- nvinfo : EIATTR_REGCOUNT
	.align		4
        /*0000*/ 	.byte	0x04, 0x2f
        /*0002*/ 	.short	(.L_48 - .L_47)
	.align		4
.L_47:
        /*0004*/ 	.word	index@(_Z17mandelbrot_kernelPhdddd)
        /*0008*/ 	.word	0x0000001c


	//----- nvinfo : EIATTR_FRAME_SIZE
	.align		4
.L_48:
        /*000c*/ 	.byte	0x04, 0x11
        /*000e*/ 	.short	(.L_50 - .L_49)
	.align		4
.L_49:
        /*0010*/ 	.word	index@($__internal_0_$__cuda_sm20_div_rn_f64_full)
        /*0014*/ 	.word	0x00000000


	//----- nvinfo : EIATTR_FRAME_SIZE
	.align		4
.L_50:
        /*0018*/ 	.byte	0x04, 0x11
        /*001a*/ 	.short	(.L_52 - .L_51)
	.align		4
.L_51:
        /*001c*/ 	.word	index@(_Z17mandelbrot_kernelPhdddd)
        /*0020*/ 	.word	0x00000000


	//----- nvinfo : EIATTR_REGCOUNT
	.align		4
.L_52:
        /*0024*/ 	.byte	0x04, 0x2f
        /*0026*/ 	.short	(.L_54 - .L_53)
	.align		4
.L_53:
        /*0028*/ 	.word	index@(_ZN3cub18CUB_300001_SM_10006detail11EmptyKernelIvEEvv)
        /*002c*/ 	.word	0x00000004


	//----- nvinfo : EIATTR_FRAME_SIZE
	.align		4
.L_54:
        /*0030*/ 	.byte	0x04, 0x11
        /*0032*/ 	.short	(.L_56 - .L_55)
	.align		4
.L_55:
        /*0034*/ 	.word	index@(_ZN3cub18CUB_300001_SM_10006detail11EmptyKernelIvEEvv)
        /*0038*/ 	.word	0x00000000


	//----- nvinfo : EIATTR_MIN_STACK_SIZE
	.align		4
.L_56:
        /*003c*/ 	.byte	0x04, 0x12
        /*003e*/ 	.short	(.L_58 - .L_57)
	.align		4
.L_57:
        /*0040*/ 	.word	index@(_ZN3cub18CUB_300001_SM_10006detail11EmptyKernelIvEEvv)
        /*0044*/ 	.word	0x00000000


	//----- nvinfo : EIATTR_MIN_STACK_SIZE
	.align		4
.L_58:
        /*0048*/ 	.byte	0x04, 0x12
        /*004a*/ 	.short	(.L_60 - .L_59)
	.align		4
.L_59:
        /*004c*/ 	.word	index@(_Z17mandelbrot_kernelPhdddd)
        /*0050*/ 	.word	0x00000000
.L_60:


//--------------------- .nv.compat                --------------------------
	.section	.nv.compat,"",@"SHT_CUDA_COMPAT_INFO"
	.align	4
        /*0000*/ 	.byte	0x02, 0x09, 0x00, 0x00, 0x02, 0x02, 0x01, 0x00, 0x02, 0x05, 0x05, 0x00, 0x03, 0x07, 0x01, 0x01
        /*0010*/ 	.byte	0x02, 0x03, 0x00, 0x00, 0x02, 0x06, 0x01, 0x00, 0x04, 0x0b, 0x08, 0x00, 0x01, 0x00, 0x00, 0x00
        /*0020*/ 	.byte	0x00, 0x00, 0x00, 0x00


//--------------------- .nv.info._ZN3cub18CUB_300001_SM_10006detail11EmptyKernelIvEEvv --------------------------
	.section	.nv.info._ZN3cub18CUB_300001_SM_10006detail11EmptyKernelIvEEvv,"",@"SHT_CUDA_INFO"
	.sectionflags	@""
	.align	4


	//----- nvinfo : EIATTR_CUDA_API_VERSION
	.align		4
        /*0000*/ 	.byte	0x04, 0x37
        /*0002*/ 	.short	(.L_62 - .L_61)
.L_61:
        /*0004*/ 	.word	0x00000082


	//----- nvinfo : EIATTR_SPARSE_MMA_MASK
	.align		4
.L_62:
        /*0008*/ 	.byte	0x03, 0x50
        /*000a*/ 	.short	0x0000


	//----- nvinfo : EIATTR_MAXREG_COUNT
	.align		4
        /*000c*/ 	.byte	0x03, 0x1b
        /*000e*/ 	.short	0x00ff


	//----- nvinfo : EIATTR_MERCURY_ISA_VERSION
	.align		4
        /*0010*/ 	.byte	0x03, 0x5f
        /*0012*/ 	.short	0x0101


	//----- nvinfo : EIATTR_VRC_CTA_INIT_COUNT
	.align		4
        /*0014*/ 	.byte	0x02, 0x4a
	.zero		1
	.zero		1


	//----- nvinfo : EIATTR_EXIT_INSTR_OFFSETS
	.align		4
        /*0018*/ 	.byte	0x04, 0x1c
        /*001a*/ 	.short	(.L_64 - .L_63)


	//   ....[0]....
.L_63:
        /*001c*/ 	.word	0x00000010


	//----- nvinfo : EIATTR_SW_WAR
	.align		4
.L_64:
        /*0020*/ 	.byte	0x04, 0x36
        /*0022*/ 	.short	(.L_66 - .L_65)
.L_65:
        /*0024*/ 	.word	0x00000008
.L_66:


//--------------------- .nv.info._Z17mandelbrot_kernelPhdddd --------------------------
	.section	.nv.info._Z17mandelbrot_kernelPhdddd,"",@"SHT_CUDA_INFO"
	.sectionflags	@""
	.align	4


	//----- nvinfo : EIATTR_CUDA_API_VERSION
	.align		4
        /*0000*/ 	.byte	0x04, 0x37
        /*0002*/ 	.short	(.L_68 - .L_67)
.L_67:
        /*0004*/ 	.word	0x00000082


	//----- nvinfo : EIATTR_KPARAM_INFO
	.align		4
.L_68:
        /*0008*/ 	.byte	0x04, 0x17
        /*000a*/ 	.short	(.L_70 - .L_69)
.L_69:
        /*000c*/ 	.word	0x00000000
        /*0010*/ 	.short	0x0004
        /*0012*/ 	.short	0x0020
        /*0014*/ 	.byte	0x00, 0xf0, 0x21, 0x00


	//----- nvinfo : EIATTR_KPARAM_INFO
	.align		4
.L_70:
        /*0018*/ 	.byte	0x04, 0x17
        /*001a*/ 	.short	(.L_72 - .L_71)
.L_71:
        /*001c*/ 	.word	0x00000000
        /*0020*/ 	.short	0x0003
        /*0022*/ 	.short	0x0018
        /*0024*/ 	.byte	0x00, 0xf0, 0x21, 0x00


	//----- nvinfo : EIATTR_KPARAM_INFO
	.align		4
.L_72:
        /*0028*/ 	.byte	0x04, 0x17
        /*002a*/ 	.short	(.L_74 - .L_73)
.L_73:
        /*002c*/ 	.word	0x00000000
        /*0030*/ 	.short	0x0002
        /*0032*/ 	.short	0x0010
        /*0034*/ 	.byte	0x00, 0xf0, 0x21, 0x00


	//----- nvinfo : EIATTR_KPARAM_INFO
	.align		4
.L_74:
        /*0038*/ 	.byte	0x04, 0x17
        /*003a*/ 	.short	(.L_76 - .L_75)
.L_75:
        /*003c*/ 	.word	0x00000000
        /*0040*/ 	.short	0x0001
        /*0042*/ 	.short	0x0008
        /*0044*/ 	.byte	0x00, 0xf0, 0x21, 0x00


	//----- nvinfo : EIATTR_KPARAM_INFO
	.align		4
.L_76:
        /*0048*/ 	.byte	0x04, 0x17
        /*004a*/ 	.short	(.L_78 - .L_77)
.L_77:
        /*004c*/ 	.word	0x00000000
        /*0050*/ 	.short	0x0000
        /*0052*/ 	.short	0x0000
        /*0054*/ 	.byte	0x00, 0xf5, 0x21, 0x00


	//----- nvinfo : EIATTR_SPARSE_MMA_MASK
	.align		4
.L_78:
        /*0058*/ 	.byte	0x03, 0x50
        /*005a*/ 	.short	0x0000


	//----- nvinfo : EIATTR_MAXREG_COUNT
	.align		4
        /*005c*/ 	.byte	0x03, 0x1b
        /*005e*/ 	.short	0x00ff


	//----- nvinfo : EIATTR_MERCURY_ISA_VERSION
	.align		4
        /*0060*/ 	.byte	0x03, 0x5f
        /*0062*/ 	.short	0x0101


	//----- nvinfo : EIATTR_VRC_CTA_INIT_COUNT
	.align		4
        /*0064*/ 	.byte	0x02, 0x4a
	.zero		1
	.zero		1


	//----- nvinfo : EIATTR_EXIT_INSTR_OFFSETS
	.align		4
        /*0068*/ 	.byte	0x04, 0x1c
        /*006a*/ 	.short	(.L_80 - .L_79)


	//   ....[0]....
.L_79:
        /*006c*/ 	.word	0x000000c0


	//   ....[1]....
        /*0070*/ 	.word	0x000012f0


	//----- nvinfo : EIATTR_CRS_STACK_SIZE
	.align		4
.L_80:
        /*0074*/ 	.byte	0x04, 0x1e
        /*0076*/ 	.short	(.L_82 - .L_81)
.L_81:
        /*0078*/ 	.word	0x00000000


	//----- nvinfo : EIATTR_CBANK_PARAM_SIZE
	.align		4
.L_82:
        /*007c*/ 	.byte	0x03, 0x19
        /*007e*/ 	.short	0x0028


	//----- nvinfo : EIATTR_PARAM_CBANK
	.align		4
        /*0080*/ 	.byte	0x04, 0x0a
        /*0082*/ 	.short	(.L_84 - .L_83)
	.align		4
.L_83:
        /*0084*/ 	.word	index@(.nv.constant0._Z17mandelbrot_kernelPhdddd)
        /*0088*/ 	.short	0x0380
        /*008a*/ 	.short	0x0028


	//----- nvinfo : EIATTR_SW_WAR
	.align		4
.L_84:
        /*008c*/ 	.byte	0x04, 0x36
        /*008e*/ 	.short	(.L_86 - .L_85)
.L_85:
        /*0090*/ 	.word	0x00000008
.L_86:


//--------------------- .nv.callgraph             --------------------------
	.section	.nv.callgraph,"",@"SHT_CUDA_CALLGRAPH"
	.align	4
	.sectionentsize	8
	.align		4
        /*0000*/ 	.word	0x00000000
	.align		4
        /*0004*/ 	.word	0xffffffff
	.align		4
        /*0008*/ 	.word	0x00000000
	.align		4
        /*000c*/ 	.word	0xfffffffe
	.align		4
        /*0010*/ 	.word	0x00000000
	.align		4
        /*0014*/ 	.word	0xfffffffd
	.align		4
        /*0018*/ 	.word	0x00000000
	.align		4
        /*001c*/ 	.word	0xfffffffc


//--------------------- .nv.constant3             --------------------------
	.section	.nv.constant3,"a",@progbits
	.align	8
.nv.constant3:
	.type		c_center_y,@object
	.size		c_center_y,(c_center_x - c_center_y)
c_center_y:
	.zero		8
	.type		c_center_x,@object
	.size		c_center_x,(c_width - c_center_x)
c_center_x:
	.zero		8
	.type		c_width,@object
	.size		c_width,(c_height - c_width)
c_width:
	.zero		4
	.type		c_height,@object
	.size		c_height,(.L_3 - c_height)
c_height:
	.zero		4
.L_3:


//--------------------- .nv.constant4             --------------------------
	.section	.nv.constant4,"a",@progbits
	.align	8
	.align		8
.nv.constant4:
        /*0000*/ 	.dword	_ZN34_INTERNAL_ab5d4139_4_k_cu_78b686b04cuda3std3__45__cpo5beginE
	.align		8
        /*0008*/ 	.dword	_ZN34_INTERNAL_ab5d4139_4_k_cu_78b686b04cuda3std3__45__cpo3endE
	.align		8
        /*0010*/ 	.dword	_ZN34_INTERNAL_ab5d4139_4_k_cu_78b686b04cuda3std3__45__cpo6cbeginE
	.align		8
        /*0018*/ 	.dword	_ZN34_INTERNAL_ab5d4139_4_k_cu_78b686b04cuda3std3__45__cpo4cendE
	.align		8
        /*0020*/ 	.dword	_ZN34_INTERNAL_ab5d4139_4_k_cu_78b686b04cuda3std3__45__cpo6rbeginE
	.align		8
        /*0028*/ 	.dword	_ZN34_INTERNAL_ab5d4139_4_k_cu_78b686b04cuda3std3__45__cpo4rendE
	.align		8
        /*0030*/ 	.dword	_ZN34_INTERNAL_ab5d4139_4_k_cu_78b686b04cuda3std3__45__cpo7crbeginE
	.align		8
        /*0038*/ 	.dword	_ZN34_INTERNAL_ab5d4139_4_k_cu_78b686b04cuda3std3__45__cpo5crendE
	.align		8
        /*0040*/ 	.dword	_ZN34_INTERNAL_ab5d4139_4_k_cu_78b686b04cuda3std3__436_GLOBAL__N__ab5d4139_4_k_cu_78b686b06ignoreE
	.align		8
        /*0048*/ 	.dword	_ZN34_INTERNAL_ab5d4139_4_k_cu_78b686b04cuda3std3__419piecewise_constructE
	.align		8
        /*0050*/ 	.dword	_ZN34_INTERNAL_ab5d4139_4_k_cu_78b686b04cuda3std3__48in_placeE
	.align		8
        /*0058*/ 	.dword	_ZN34_INTERNAL_ab5d4139_4_k_cu_78b686b04cuda3std3__420unreachable_sentinelE
	.align		8
        /*0060*/ 	.dword	_ZN34_INTERNAL_ab5d4139_4_k_cu_78b686b04cuda3std3__47nulloptE
	.align		8
        /*0068*/ 	.dword	_ZN34_INTERNAL_ab5d4139_4_k_cu_78b686b04cuda3std3__48unexpectE
	.align		8
        /*0070*/ 	.dword	_ZN34_INTERNAL_ab5d4139_4_k_cu_78b686b04cuda3std6ranges3__45__cpo4swapE
	.align		8
        /*0078*/ 	.dword	_ZN34_INTERNAL_ab5d4139_4_k_cu_78b686b04cuda3std6ranges3__45__cpo9iter_moveE
	.align		8
        /*0080*/ 	.dword	_ZN34_INTERNAL_ab5d4139_4_k_cu_78b686b04cuda3std6ranges3__45__cpo5beginE
	.align		8
        /*0088*/ 	.dword	_ZN34_INTERNAL_ab5d4139_4_k_cu_78b686b04cuda3std6ranges3__45__cpo3endE
	.align		8
        /*0090*/ 	.dword	_ZN34_INTERNAL_ab5d4139_4_k_cu_78b686b04cuda3std6ranges3__45__cpo6cbeginE
	.align		8
        /*0098*/ 	.dword	_ZN34_INTERNAL_ab5d4139_4_k_cu_78b686b04cuda3std6ranges3__45__cpo4cendE
	.align		8
        /*00a0*/ 	.dword	_ZN34_INTERNAL_ab5d4139_4_k_cu_78b686b04cuda3std6ranges3__45__cpo7advanceE
	.align		8
        /*00a8*/ 	.dword	_ZN34_INTERNAL_ab5d4139_4_k_cu_78b686b04cuda3std6ranges3__45__cpo9iter_swapE
	.align		8
        /*00b0*/ 	.dword	_ZN34_INTERNAL_ab5d4139_4_k_cu_78b686b04cuda3std6ranges3__45__cpo4nextE
	.align		8
        /*00b8*/ 	.dword	_ZN34_INTERNAL_ab5d4139_4_k_cu_78b686b04cuda3std6ranges3__45__cpo4prevE
	.align		8
        /*00c0*/ 	.dword	_ZN34_INTERNAL_ab5d4139_4_k_cu_78b686b04cuda3std6ranges3__45__cpo4dataE
	.align		8
        /*00c8*/ 	.dword	_ZN34_INTERNAL_ab5d4139_4_k_cu_78b686b04cuda3std6ranges3__45__cpo5cdataE
	.align		8
        /*00d0*/ 	.dword	_ZN34_INTERNAL_ab5d4139_4_k_cu_78b686b04cuda3std6ranges3__45__cpo4sizeE
	.align		8
        /*00d8*/ 	.dword	_ZN34_INTERNAL_ab5d4139_4_k_cu_78b686b04cuda3std6ranges3__45__cpo5ssizeE
	.align		8
        /*00e0*/ 	.dword	_ZN34_INTERNAL_ab5d4139_4_k_cu_78b686b04cuda3std6ranges3__45__cpo8distanceE
	.align		8
        /*00e8*/ 	.dword	_ZN34_INTERNAL_ab5d4139_4_k_cu_78b686b06thrust24THRUST_300001_SM_1000_NS8cuda_cub3parE
	.align		8
        /*00f0*/ 	.dword	_ZN34_INTERNAL_ab5d4139_4_k_cu_78b686b06thrust24THRUST_300001_SM_1000_NS8cuda_cub10par_nosyncE
	.align		8
        /*00f8*/ 	.dword	_ZN34_INTERNAL_ab5d4139_4_k_cu_78b686b06thrust24THRUST_300001_SM_1000_NS6system6detail10sequential3seqE
	.align		8
        /*0100*/ 	.dword	_ZN34_INTERNAL_ab5d4139_4_k_cu_78b686b06thrust24THRUST_300001_SM_1000_NS12placeholders2_1E
	.align		8
        /*0108*/ 	.dword	_ZN34_INTERNAL_ab5d4139_4_k_cu_78b686b06thrust24THRUST_300001_SM_1000_NS12placeholders2_2E
	.align		8
        /*0110*/ 	.dword	_ZN34_INTERNAL_ab5d4139_4_k_cu_78b686b06thrust24THRUST_300001_SM_1000_NS12placeholders2_3E
	.align		8
        /*0118*/ 	.dword	_ZN34_INTERNAL_ab5d4139_4_k_cu_78b686b06thrust24THRUST_300001_SM_1000_NS12placeholders2_4E
	.align		8
        /*0120*/ 	.dword	_ZN34_INTERNAL_ab5d4139_4_k_cu_78b686b06thrust24THRUST_300001_SM_1000_NS12placeholders2_5E
	.align		8
        /*0128*/ 	.dword	_ZN34_INTERNAL_ab5d4139_4_k_cu_78b686b06thrust24THRUST_300001_SM_1000_NS12placeholders2_6E
	.align		8
        /*0130*/ 	.dword	_ZN34_INTERNAL_ab5d4139_4_k_cu_78b686b06thrust24THRUST_300001_SM_1000_NS12placeholders2_7E
	.align		8
        /*0138*/ 	.dword	_ZN34_INTERNAL_ab5d4139_4_k_cu_78b686b06thrust24THRUST_300001_SM_1000_NS12placeholders2_8E
	.align		8
        /*0140*/ 	.dword	_ZN34_INTERNAL_ab5d4139_4_k_cu_78b686b06thrust24THRUST_300001_SM_1000_NS12placeholders2_9E
	.align		8
        /*0148*/ 	.dword	_ZN34_INTERNAL_ab5d4139_4_k_cu_78b686b06thrust24THRUST_300001_SM_1000_NS12placeholders3_10E
	.align		8
        /*0150*/ 	.dword	_ZN34_INTERNAL_ab5d4139_4_k_cu_78b686b06thrust24THRUST_300001_SM_1000_NS3seqE


//--------------------- .text._ZN3cub18CUB_300001_SM_10006detail11EmptyKernelIvEEvv --------------------------
	.section	.text._ZN3cub18CUB_300001_SM_10006detail11EmptyKernelIvEEvv,"ax",@progbits
	.align	128
        .global         _ZN3cub18CUB_300001_SM_10006detail11EmptyKernelIvEEvv
        .type           _ZN3cub18CUB_300001_SM_10006detail11EmptyKernelIvEEvv,@function
        .size           _ZN3cub18CUB_300001_SM_10006detail11EmptyKernelIvEEvv,(.L_x_30 - _ZN3cub18CUB_300001_SM_10006detail11EmptyKernelIvEEvv)
        .other          _ZN3cub18CUB_300001_SM_10006detail11EmptyKernelIvEEvv,@"STO_CUDA_ENTRY STV_DEFAULT"
_ZN3cub18CUB_300001_SM_10006detail11EmptyKernelIvEEvv:
.text._ZN3cub18CUB_300001_SM_10006detail11EmptyKernelIvEEvv:
[----:B------:R-:W-:Y:S01]  /*0000*/  LDC R1, c[0x0][0x37c] ;  /* 0x0000df00ff017b82 */ /* 0x000fe20000000800 */
[----:B------:R-:W-:Y:S05]  /*0010*/  EXIT ;  /* 0x000000000000794d */ /* 0x000fea0003800000 */
.L_x_0:
[----:B------:R-:W-:-:S00]  /*0020*/  BRA `(.L_x_0) ;  /* 0xfffffffc00fc7947 */ /* 0x000fc0000383ffff */
[----:B------:R-:W-:-:S00]  /*0030*/  NOP ;  /* 0x0000000000007918 */ /* 0x000fc00000000000 */
        /* <DEDUP_REMOVED lines=12> */
.L_x_30:


//--------------------- .text._Z17mandelbrot_kernelPhdddd --------------------------
	.section	.text._Z17mandelbrot_kernelPhdddd,"ax",@progbits
	.align	128
        .global         _Z17mandelbrot_kernelPhdddd
        .type           _Z17mandelbrot_kernelPhdddd,@function
        .size           _Z17mandelbrot_kernelPhdddd,(.L_x_29 - _Z17mandelbrot_kernelPhdddd)
        .other          _Z17mandelbrot_kernelPhdddd,@"STO_CUDA_ENTRY STV_DEFAULT"
_Z17mandelbrot_kernelPhdddd:
.text._Z17mandelbrot_kernelPhdddd:
[----:B------:R-:W-:Y:S01]  /*0000*/  LDC R1, c[0x0][0x37c] ;  /* 0x0000df00ff017b82 */ /* 0x000fe20000000800 */
[----:B------:R-:W0:Y:S07]  /*0010*/  S2R R2, SR_TID.X ;  /* 0x0000000000027919 */ /* 0x000e2e0000002100 */
[----:B------:R-:W1:Y:S01]  /*0020*/  LDC R0, c[0x0][0x364] ;  /* 0x0000d900ff007b82 */ /* 0x000e620000000800 */
[----:B------:R-:W2:Y:S01]  /*0030*/  LDCU.64 UR6, c[0x3][0x10] ;  /* 0x00c00200ff0677ac */ /* 0x000ea20008000a00 */
[----:B------:R-:W1:Y:S06]  /*0040*/  S2R R3, SR_TID.Y ;  /* 0x0000000000037919 */ /* 0x000e6c0000002200 */
[----:B------:R-:W0:Y:S08]  /*0050*/  S2UR UR5, SR_CTAID.X ;  /* 0x00000000000579c3 */ /* 0x000e300000002500 */
[----:B------:R-:W0:Y:S08]  /*0060*/  LDC R7, c[0x0][0x360] ;  /* 0x0000d800ff077b82 */ /* 0x000e300000000800 */
[----:B------:R-:W1:Y:S01]  /*0070*/  S2UR UR4, SR_CTAID.Y ;  /* 0x00000000000479c3 */ /* 0x000e620000002600 */
[----:B0-----:R-:W-:-:S05]  /*0080*/  IMAD R7, R7, UR5, R2 ;  /* 0x0000000507077c24 */ /* 0x001fca000f8e0202 */
[----:B--2---:R-:W-:Y:S01]  /*0090*/  ISETP.GE.AND P0, PT, R7, UR6, PT ;  /* 0x0000000607007c0c */ /* 0x004fe2000bf06270 */
[----:B-1----:R-:W-:-:S05]  /*00a0*/  IMAD R0, R0, UR4, R3 ;  /* 0x0000000400007c24 */ /* 0x002fca000f8e0203 */
[----:B------:R-:W-:-:S13]  /*00b0*/  ISETP.GE.OR P0, PT, R0, UR7, P0 ;  /* 0x0000000700007c0c */ /* 0x000fda0008706670 */
[----:B------:R-:W-:Y:S05]  /*00c0*/  @P0 EXIT ;  /* 0x000000000000094d */ /* 0x000fea0003800000 */
[----:B------:R-:W0:Y:S01]  /*00d0*/  I2F.F64 R4, UR6 ;  /* 0x0000000600047d12 */ /* 0x000e220008201c00 */
[----:B------:R-:W-:Y:S01]  /*00e0*/  IMAD.MOV.U32 R2, RZ, RZ, 0x1 ;  /* 0x00000001ff027424 */ /* 0x000fe200078e00ff */
[----:B------:R-:W1:Y:S01]  /*00f0*/  LDC.64 R10, c[0x0][0x388] ;  /* 0x0000e200ff0a7b82 */ /* 0x000e620000000a00 */
[----:B------:R-:W1:Y:S05]  /*0100*/  LDCU.64 UR4, c[0x0][0x390] ;  /* 0x00007200ff0477ac */ /* 0x000e6a0008000a00 */
[----:B0-----:R-:W0:Y:S01]  /*0110*/  MUFU.RCP64H R3, R5 ;  /* 0x0000000500037308 */ /* 0x001e220000001800 */
[----:B-1----:R-:W-:Y:S02]  /*0120*/  DADD R10, -R10, UR4 ;  /* 0x000000040a0a7e29 */ /* 0x002fe40008000100 */
[----:B0-----:R-:W-:-:S08]  /*0130*/  DFMA R8, -R4, R2, 1 ;  /* 0x3ff000000408742b */ /* 0x001fd00000000102 */
[----:B------:R-:W-:Y:S01]  /*0140*/  FSETP.GEU.AND P1, PT, |R11|, 6.5827683646048100446e-37, PT ;  /* 0x036000000b00780b */ /* 0x000fe20003f2e200 */
[----:B------:R-:W-:-:S08]  /*0150*/  DFMA R8, R8, R8, R8 ;  /* 0x000000080808722b */ /* 0x000fd00000000008 */
[----:B------:R-:W-:-:S08]  /*0160*/  DFMA R8, R2, R8, R2 ;  /* 0x000000080208722b */ /* 0x000fd00000000002 */
[----:B------:R-:W-:-:S08]  /*0170*/  DFMA R2, -R4, R8, 1 ;  /* 0x3ff000000402742b */ /* 0x000fd00000000108 */
[----:B------:R-:W-:-:S08]  /*0180*/  DFMA R2, R8, R2, R8 ;  /* 0x000000020802722b */ /* 0x000fd00000000008 */
[----:B------:R-:W-:-:S08]  /*0190*/  DMUL R8, R10, R2 ;  /* 0x000000020a087228 */ /* 0x000fd00000000000 */
[----:B------:R-:W-:-:S08]  /*01a0*/  DFMA R12, -R4, R8, R10 ;  /* 0x00000008040c722b */ /* 0x000fd0000000010a */
[----:B------:R-:W-:-:S10]  /*01b0*/  DFMA R2, R2, R12, R8 ;  /* 0x0000000c0202722b */ /* 0x000fd40000000008 */
[----:B------:R-:W-:-:S05]  /*01c0*/  FFMA R6, RZ, R5, R3 ;  /* 0x00000005ff067223 */ /* 0x000fca0000000003 */
[----:B------:R-:W-:-:S13]  /*01d0*/  FSETP.GT.AND P0, PT, |R6|, 1.469367938527859385e-39, PT ;  /* 0x001000000600780b */ /* 0x000fda0003f04200 */
[----:B------:R-:W-:Y:S05]  /*01e0*/  @P0 BRA P1, `(.L_x_1) ;  /* 0x0000000000180947 */ /* 0x000fea0000800000 */
[----:B------:R-:W-:Y:S01]  /*01f0*/  IMAD.MOV.U32 R8, RZ, RZ, R4 ;  /* 0x000000ffff087224 */ /* 0x000fe200078e0004 */
[----:B------:R-:W-:Y:S01]  /*0200*/  MOV R6, 0x230 ;  /* 0x0000023000067802 */ /* 0x000fe20000000f00 */
[----:B------:R-:W-:-:S07]  /*0210*/  IMAD.MOV.U32 R9, RZ, RZ, R5 ;  /* 0x000000ffff097224 */ /* 0x000fce00078e0005 */
[----:B------:R-:W-:Y:S05]  /*0220*/  CALL.REL.NOINC `($__internal_0_$__cuda_sm20_div_rn_f64_full) ;  /* 0x0000001000347944 */ /* 0x000fea0003c00000 */
[----:B------:R-:W-:Y:S02]  /*0230*/  IMAD.MOV.U32 R2, RZ, RZ, R16 ;  /* 0x000000ffff027224 */ /* 0x000fe400078e0010 */
[----:B------:R-:W-:-:S07]  /*0240*/  IMAD.MOV.U32 R3, RZ, RZ, R17 ;  /* 0x000000ffff037224 */ /* 0x000fce00078e0011 */
.L_x_1:
[----:B------:R-:W0:Y:S01]  /*0250*/  LDCU UR4, c[0x3][0x14] ;  /* 0x00c00280ff0477ac */ /* 0x000e220008000800 */
[----:B------:R-:W-:Y:S01]  /*0260*/  IMAD.MOV.U32 R4, RZ, RZ, 0x1 ;  /* 0x00000001ff047424 */ /* 0x000fe200078e00ff */
[----:B------:R-:W1:Y:S01]  /*0270*/  LDC.64 R14, c[0x0][0x398] ;  /* 0x0000e600ff0e7b82 */ /* 0x000e620000000a00 */
[----:B0-----:R-:W0:Y:S01]  /*0280*/  I2F.F64.U32 R8, UR4 ;  /* 0x0000000400087d12 */ /* 0x001e220008201800 */
[----:B------:R-:W1:Y:S07]  /*0290*/  LDCU.64 UR4, c[0x0][0x3a0] ;  /* 0x00007400ff0477ac */ /* 0x000e6e0008000a00 */
[----:B0-----:R-:W0:Y:S02]  /*02a0*/  MUFU.RCP64H R5, R9 ;  /* 0x0000000900057308 */ /* 0x001e240000001800 */
[----:B0-----:R-:W-:-:S08]  /*02b0*/  DFMA R10, -R8, R4, 1 ;  /* 0x3ff00000080a742b */ /* 0x001fd00000000104 */
[----:B------:R-:W-:-:S08]  /*02c0*/  DFMA R10, R10, R10, R10 ;  /* 0x0000000a0a0a722b */ /* 0x000fd0000000000a */
[----:B------:R-:W-:Y:S02]  /*02d0*/  DFMA R4, R4, R10, R4 ;  /* 0x0000000a0404722b */ /* 0x000fe40000000004 */
[----:B-1----:R-:W-:-:S06]  /*02e0*/  DADD R10, -R14, UR4 ;  /* 0x000000040e0a7e29 */ /* 0x002fcc0008000100 */
[----:B------:R-:W-:-:S04]  /*02f0*/  DFMA R12, -R8, R4, 1 ;  /* 0x3ff00000080c742b */ /* 0x000fc80000000104 */
[----:B------:R-:W-:-:S04]  /*0300*/  FSETP.GEU.AND P1, PT, |R11|, 6.5827683646048100446e-37, PT ;  /* 0x036000000b00780b */ /* 0x000fc80003f2e200 */
[----:B------:R-:W-:-:S08]  /*0310*/  DFMA R4, R4, R12, R4 ;  /* 0x0000000c0404722b */ /* 0x000fd00000000004 */
[----:B------:R-:W-:-:S08]  /*0320*/  DMUL R12, R10, R4 ;  /* 0x000000040a0c7228 */ /* 0x000fd00000000000 */
[----:B------:R-:W-:-:S08]  /*0330*/  DFMA R14, -R8, R12, R10 ;  /* 0x0000000c080e722b */ /* 0x000fd0000000010a */
[----:B------:R-:W-:-:S10]  /*0340*/  DFMA R4, R4, R14, R12 ;  /* 0x0000000e0404722b */ /* 0x000fd4000000000c */
[----:B------:R-:W-:-:S05]  /*0350*/  FFMA R6, RZ, R9, R5 ;  /* 0x00000009ff067223 */ /* 0x000fca0000000005 */
[----:B------:R-:W-:-:S13]  /*0360*/  FSETP.GT.AND P0, PT, |R6|, 1.469367938527859385e-39, PT ;  /* 0x001000000600780b */ /* 0x000fda0003f04200 */
[----:B------:R-:W-:Y:S05]  /*0370*/  @P0 BRA P1, `(.L_x_2) ;  /* 0x0000000000100947 */ /* 0x000fea0000800000 */
[----:B------:R-:W-:-:S07]  /*0380*/  MOV R6, 0x3a0 ;  /* 0x000003a000067802 */ /* 0x000fce0000000f00 */
[----:B------:R-:W-:Y:S05]  /*0390*/  CALL.REL.NOINC `($__internal_0_$__cuda_sm20_div_rn_f64_full) ;  /* 0x0000000c00d87944 */ /* 0x000fea0003c00000 */
[----:B------:R-:W-:Y:S02]  /*03a0*/  IMAD.MOV.U32 R4, RZ, RZ, R16 ;  /* 0x000000ffff047224 */ /* 0x000fe400078e0010 */
[----:B------:R-:W-:-:S07]  /*03b0*/  IMAD.MOV.U32 R5, RZ, RZ, R17 ;  /* 0x000000ffff057224 */ /* 0x000fce00078e0011 */
.L_x_2:
[----:B------:R-:W0:Y:S01]  /*03c0*/  LDCU.64 UR4, c[0x0][0x388] ;  /* 0x00007100ff0477ac */ /* 0x000e220008000a00 */
[----:B------:R-:W0:Y:S01]  /*03d0*/  I2F.F64 R8, R7 ;  /* 0x0000000700087312 */ /* 0x000e220000201c00 */
[----:B------:R-:W-:Y:S01]  /*03e0*/  BSSY.RECONVERGENT B0, `(.L_x_3) ;  /* 0x00000c9000007945 */ /* 0x000fe20003800200 */
[----:B------:R-:W-:Y:S01]  /*03f0*/  IMAD.MOV.U32 R6, RZ, RZ, RZ ;  /* 0x000000ffff067224 */ /* 0x000fe200078e00ff */
[----:B------:R-:W1:Y:S05]  /*0400*/  LDCU.64 UR6, c[0x0][0x398] ;  /* 0x00007300ff0677ac */ /* 0x000e6a0008000a00 */
[----:B------:R-:W1:Y:S01]  /*0410*/  I2F.F64.U32 R10, R0 ;  /* 0x00000000000a7312 */ /* 0x000e620000201800 */
[----:B0-----:R-:W-:Y:S01]  /*0420*/  DFMA R2, R8, R2, UR4 ;  /* 0x0000000408027e2b */ /* 0x001fe20008000002 */
[----:B------:R-:W0:Y:S01]  /*0430*/  LDCU UR4, c[0x3][0x10] ;  /* 0x00c00200ff0477ac */ /* 0x000e220008000800 */
[----:B-1----:R-:W-:-:S06]  /*0440*/  DFMA R4, R10, R4, UR6 ;  /* 0x000000060a047e2b */ /* 0x002fcc0008000004 */
[----:B------:R-:W-:Y:S02]  /*0450*/  DMUL R8, R2, R2 ;  /* 0x0000000202087228 */ /* 0x000fe40000000000 */
[----:B------:R-:W-:Y:S01]  /*0460*/  DMUL R10, R4, R4 ;  /* 0x00000004040a7228 */ /* 0x000fe20000000000 */
[----:B0-----:R-:W-:-:S07]  /*0470*/  IMAD R7, R0, UR4, R7 ;  /* 0x0000000400077c24 */ /* 0x001fce000f8e0207 */
[----:B------:R-:W-:-:S08]  /*0480*/  DADD R12, R8, R10 ;  /* 0x00000000080c7229 */ /* 0x000fd0000000000a */
[----:B------:R-:W-:-:S14]  /*0490*/  DSETP.GT.AND P0, PT, R12, 4, PT ;  /* 0x401000000c00742a */ /* 0x000fdc0003f04000 */
[----:B------:R-:W-:Y:S05]  /*04a0*/  @P0 BRA `(.L_x_4) ;  /* 0x0000000800f00947 */ /* 0x000fea0003800000 */
[----:B------:R-:W-:Y:S01]  /*04b0*/  IMAD.MOV.U32 R12, RZ, RZ, R8 ;  /* 0x000000ffff0c7224 */ /* 0x000fe200078e0008 */
[----:B------:R-:W-:Y:S01]  /*04c0*/  MOV R13, R9 ;  /* 0x00000009000d7202 */ /* 0x000fe20000000f00 */
[----:B------:R-:W-:Y:S02]  /*04d0*/  IMAD.MOV.U32 R14, RZ, RZ, R10 ;  /* 0x000000ffff0e7224 */ /* 0x000fe400078e000a */
[----:B------:R-:W-:Y:S02]  /*04e0*/  IMAD.MOV.U32 R15, RZ, RZ, R11 ;  /* 0x000000ffff0f7224 */ /* 0x000fe400078e000b */
[----:B------:R-:W-:Y:S02]  /*04f0*/  IMAD.MOV.U32 R0, RZ, RZ, RZ ;  /* 0x000000ffff007224 */ /* 0x000fe400078e00ff */
[----:B------:R-:W-:Y:S02]  /*0500*/  IMAD.MOV.U32 R8, RZ, RZ, R4 ;  /* 0x000000ffff087224 */ /* 0x000fe400078e0004 */
[----:B------:R-:W-:-:S02]  /*0510*/  IMAD.MOV.U32 R9, RZ, RZ, R5 ;  /* 0x000000ffff097224 */ /* 0x000fc400078e0005 */
[----:B------:R-:W-:Y:S02]  /*0520*/  IMAD.MOV.U32 R10, RZ, RZ, R2 ;  /* 0x000000ffff0a7224 */ /* 0x000fe400078e0002 */
[----:B------:R-:W-:-:S07]  /*0530*/  IMAD.MOV.U32 R11, RZ, RZ, R3 ;  /* 0x000000ffff0b7224 */ /* 0x000fce00078e0003 */
.L_x_20:
[----:B------:R-:W-:Y:S02]  /*0540*/  DADD R12, -R14, R12 ;  /* 0x000000000e0c7229 */ /* 0x000fe4000000010c */
[----:B------:R-:W-:-:S06]  /*0550*/  DADD R10, R10, R10 ;  /* 0x000000000a0a7229 */ /* 0x000fcc000000000a */
[----:B------:R-:W-:Y:S02]  /*0560*/  DADD R14, R2, R12 ;  /* 0x00000000020e7229 */ /* 0x000fe4000000000c */
[----:B------:R-:W-:-:S06]  /*0570*/  DFMA R12, R10, R8, R4 ;  /* 0x000000080a0c722b */ /* 0x000fcc0000000004 */
[----:B------:R-:W-:Y:S02]  /*0580*/  DMUL R10, R14, R14 ;  /* 0x0000000e0e0a7228 */ /* 0x000fe40000000000 */
[----:B------:R-:W-:-:S08]  /*0590*/  DMUL R8, R12, R12 ;  /* 0x0000000c0c087228 */ /* 0x000fd00000000000 */
[----:B------:R-:W-:-:S08]  /*05a0*/  DADD R16, R10, R8 ;  /* 0x000000000a107229 */ /* 0x000fd00000000008 */
[----:B------:R-:W-:-:S14]  /*05b0*/  DSETP.GT.AND P0, PT, R16, 4, PT ;  /* 0x401000001000742a */ /* 0x000fdc0003f04000 */
[----:B------:R-:W-:Y:S05]  /*05c0*/  @P0 BRA `(.L_x_5) ;  /* 0x0000000800a40947 */ /* 0x000fea0003800000 */
[----:B------:R-:W-:Y:S02]  /*05d0*/  DADD R10, R10, -R8 ;  /* 0x000000000a0a7229 */ /* 0x000fe40000000808 */
        /* <DEDUP_REMOVED lines=125> */
[----:B------:R-:W-:Y:S01]  /*0db0*/  VIADD R0, R0, 0x10 ;  /* 0x0000001000007836 */ /* 0x000fe20000000000 */
[----:B------:R-:W-:Y:S01]  /*0dc0*/  DADD R8, R10, R10 ;  /* 0x000000000a087229 */ /* 0x000fe2000000000a */
[----:B------:R-:W-:Y:S01]  /*0dd0*/  MOV R6, 0x100 ;  /* 0x0000010000067802 */ /* 0x000fe20000000f00 */
[----:B------:R-:W-:Y:S02]  /*0de0*/  DADD R10, R14, -R16 ;  /* 0x000000000e0a7229 */ /* 0x000fe40000000810 */
[----:B------:R-:W-:-:S04]  /*0df0*/  ISETP.NE.AND P0, PT, R0, 0x100, PT ;  /* 0x000001000000780c */ /* 0x000fc80003f05270 */
[----:B------:R-:W-:-:S09]  /*0e00*/  DFMA R8, R12, R8, R4 ;  /* 0x000000080c08722b */ /* 0x000fd20000000004 */
[----:B------:R-:W-:Y:S05]  /*0e10*/  @!P0 BRA `(.L_x_4) ;  /* 0x0000000000948947 */ /* 0x000fea0003800000 */
[----:B------:R-:W-:Y:S02]  /*0e20*/  DADD R10, R2, R10 ;  /* 0x00000000020a7229 */ /* 0x000fe4000000000a */
[----:B------:R-:W-:-:S06]  /*0e30*/  DMUL R14, R8, R8 ;  /* 0x00000008080e7228 */ /* 0x000fcc0000000000 */
[----:B------:R-:W-:-:S08]  /*0e40*/  DMUL R12, R10, R10 ;  /* 0x0000000a0a0c7228 */ /* 0x000fd00000000000 */
[----:B------:R-:W-:-:S08]  /*0e50*/  DADD R16, R12, R14 ;  /* 0x000000000c107229 */ /* 0x000fd0000000000e */
[----:B------:R-:W-:-:S14]  /*0e60*/  DSETP.GT.AND P0, PT, R16, 4, PT ;  /* 0x401000001000742a */ /* 0x000fdc0003f04000 */
[----:B------:R-:W-:Y:S05]  /*0e70*/  @!P0 BRA `(.L_x_20) ;  /* 0xfffffff400b08947 */ /* 0x000fea000383ffff */
[----:B------:R-:W-:Y:S01]  /*0e80*/  IMAD.MOV.U32 R6, RZ, RZ, R0 ;  /* 0x000000ffff067224 */ /* 0x000fe200078e0000 */
[----:B------:R-:W-:Y:S06]  /*0e90*/  BRA `(.L_x_4) ;  /* 0x0000000000747947 */ /* 0x000fec0003800000 */
.L_x_19:
[----:B------:R-:W-:Y:S01]  /*0ea0*/  VIADD R6, R0, 0xf ;  /* 0x0000000f00067836 */ /* 0x000fe20000000000 */
[----:B------:R-:W-:Y:S06]  /*0eb0*/  BRA `(.L_x_4) ;  /* 0x00000000006c7947 */ /* 0x000fec0003800000 */
.L_x_18:
[----:B------:R-:W-:Y:S01]  /*0ec0*/  VIADD R6, R0, 0xe ;  /* 0x0000000e00067836 */ /* 0x000fe20000000000 */
[----:B------:R-:W-:Y:S06]  /*0ed0*/  BRA `(.L_x_4) ;  /* 0x0000000000647947 */ /* 0x000fec0003800000 */
.L_x_17:
[----:B------:R-:W-:Y:S01]  /*0ee0*/  VIADD R6, R0, 0xd ;  /* 0x0000000d00067836 */ /* 0x000fe20000000000 */
[----:B------:R-:W-:Y:S06]  /*0ef0*/  BRA `(.L_x_4) ;  /* 0x00000000005c7947 */ /* 0x000fec0003800000 */
.L_x_16:
[----:B------:R-:W-:Y:S01]  /*0f00*/  VIADD R6, R0, 0xc ;  /* 0x0000000c00067836 */ /* 0x000fe20000000000 */
[----:B------:R-:W-:Y:S06]  /*0f10*/  BRA `(.L_x_4) ;  /* 0x0000000000547947 */ /* 0x000fec0003800000 */
.L_x_15:
[----:B------:R-:W-:Y:S01]  /*0f20*/  VIADD R6, R0, 0xb ;  /* 0x0000000b00067836 */ /* 0x000fe20000000000 */
[----:B------:R-:W-:Y:S06]  /*0f30*/  BRA `(.L_x_4) ;  /* 0x00000000004c7947 */ /* 0x000fec0003800000 */
.L_x_14:
[----:B------:R-:W-:Y:S01]  /*0f40*/  VIADD R6, R0, 0xa ;  /* 0x0000000a00067836 */ /* 0x000fe20000000000 */
[----:B------:R-:W-:Y:S06]  /*0f50*/  BRA `(.L_x_4) ;  /* 0x0000000000447947 */ /* 0x000fec0003800000 */
.L_x_13:
[----:B------:R-:W-:Y:S01]  /*0f60*/  VIADD R6, R0, 0x9 ;  /* 0x0000000900067836 */ /* 0x000fe20000000000 */
[----:B------:R-:W-:Y:S06]  /*0f70*/  BRA `(.L_x_4) ;  /* 0x00000000003c7947 */ /* 0x000fec0003800000 */
.L_x_12:
[----:B------:R-:W-:Y:S01]  /*0f80*/  IADD3 R6, PT, PT, R0, 0x8, RZ ;  /* 0x0000000800067810 */ /* 0x000fe20007ffe0ff */
[----:B------:R-:W-:Y:S06]  /*0f90*/  BRA `(.L_x_4) ;  /* 0x0000000000347947 */ /* 0x000fec0003800000 */
.L_x_11:
[----:B------:R-:W-:Y:S01]  /*0fa0*/  VIADD R6, R0, 0x7 ;  /* 0x0000000700067836 */ /* 0x000fe20000000000 */
[----:B------:R-:W-:Y:S06]  /*0fb0*/  BRA `(.L_x_4) ;  /* 0x00000000002c7947 */ /* 0x000fec0003800000 */
.L_x_10:
[----:B------:R-:W-:Y:S01]  /*0fc0*/  VIADD R6, R0, 0x6 ;  /* 0x0000000600067836 */ /* 0x000fe20000000000 */
[----:B------:R-:W-:Y:S06]  /*0fd0*/  BRA `(.L_x_4) ;  /* 0x0000000000247947 */ /* 0x000fec0003800000 */
.L_x_9:
[----:B------:R-:W-:Y:S01]  /*0fe0*/  VIADD R6, R0, 0x5 ;  /* 0x0000000500067836 */ /* 0x000fe20000000000 */
[----:B------:R-:W-:Y:S06]  /*0ff0*/  BRA `(.L_x_4) ;  /* 0x00000000001c7947 */ /* 0x000fec0003800000 */
.L_x_8:
[----:B------:R-:W-:Y:S01]  /*1000*/  VIADD R6, R0, 0x4 ;  /* 0x0000000400067836 */ /* 0x000fe20000000000 */
[----:B------:R-:W-:Y:S06]  /*1010*/  BRA `(.L_x_4) ;  /* 0x0000000000147947 */ /* 0x000fec0003800000 */
.L_x_7:
[----:B------:R-:W-:Y:S01]  /*1020*/  VIADD R6, R0, 0x3 ;  /* 0x0000000300067836 */ /* 0x000fe20000000000 */
[----:B------:R-:W-:Y:S06]  /*1030*/  BRA `(.L_x_4) ;  /* 0x00000000000c7947 */ /* 0x000fec0003800000 */
.L_x_6:
[----:B------:R-:W-:Y:S01]  /*1040*/  VIADD R6, R0, 0x2 ;  /* 0x0000000200067836 */ /* 0x000fe20000000000 */
[----:B------:R-:W-:Y:S06]  /*1050*/  BRA `(.L_x_4) ;  /* 0x0000000000047947 */ /* 0x000fec0003800000 */
.L_x_5:
[----:B------:R-:W-:-:S07]  /*1060*/  VIADD R6, R0, 0x1 ;  /* 0x0000000100067836 */ /* 0x000fce0000000000 */
.L_x_4:
[----:B------:R-:W-:Y:S05]  /*1070*/  BSYNC.RECONVERGENT B0 ;  /* 0x0000000000007941 */ /* 0x000fea0003800200 */
.L_x_3:
[----:B------:R-:W-:Y:S01]  /*1080*/  ISETP.NE.AND P0, PT, R6, 0x100, PT ;  /* 0x000001000600780c */ /* 0x000fe20003f05270 */
[----:B------:R-:W-:Y:S01]  /*1090*/  BSSY.RECONVERGENT B0, `(.L_x_21) ;  /* 0x000001d000007945 */ /* 0x000fe20003800200 */
[----:B------:R-:W-:Y:S02]  /*10a0*/  PRMT R0, RZ, 0x7610, R0 ;  /* 0x00007610ff007816 */ /* 0x000fe40000000000 */
[----:B------:R-:W-:Y:S02]  /*10b0*/  PRMT R4, RZ, 0x7610, R4 ;  /* 0x00007610ff047816 */ /* 0x000fe40000000004 */
[----:B------:R-:W-:-:S07]  /*10c0*/  PRMT R5, RZ, 0x7610, R5 ;  /* 0x00007610ff057816 */ /* 0x000fce0000000005 */
[----:B------:R-:W-:Y:S05]  /*10d0*/  @!P0 BRA `(.L_x_22) ;  /* 0x0000000000608947 */ /* 0x000fea0003800000 */
[----:B------:R-:W0:Y:S02]  /*10e0*/  I2F.F64.U32 R2, R6 ;  /* 0x0000000600027312 */ /* 0x000e240000201800 */
[----:B0-----:R-:W-:-:S08]  /*10f0*/  DMUL R2, R2, 0.00390625 ;  /* 0x3f70000002027828 */ /* 0x001fd00000000000 */
[----:B------:R-:W-:-:S08]  /*1100*/  DADD R4, -R2, 1 ;  /* 0x3ff0000002047429 */ /* 0x000fd00000000100 */
[C---:B------:R-:W-:Y:S02]  /*1110*/  DMUL R8, R4.reuse, 9 ;  /* 0x4022000004087828 */ /* 0x040fe40000000000 */
[C---:B------:R-:W-:Y:S02]  /*1120*/  DMUL R10, R4.reuse, 15 ;  /* 0x402e0000040a7828 */ /* 0x040fe40000000000 */
[----:B------:R-:W-:-:S04]  /*1130*/  DMUL R12, R4, 8.5 ;  /* 0x40210000040c7828 */ /* 0x000fc80000000000 */
[----:B------:R-:W-:Y:S02]  /*1140*/  DMUL R8, R2, R8 ;  /* 0x0000000802087228 */ /* 0x000fe40000000000 */
[C---:B------:R-:W-:Y:S02]  /*1150*/  DMUL R10, R4.reuse, R10 ;  /* 0x0000000a040a7228 */ /* 0x040fe40000000000 */
[----:B------:R-:W-:-:S04]  /*1160*/  DMUL R12, R4, R12 ;  /* 0x0000000c040c7228 */ /* 0x000fc80000000000 */
[C---:B------:R-:W-:Y:S02]  /*1170*/  DMUL R8, R2.reuse, R8 ;  /* 0x0000000802087228 */ /* 0x040fe40000000000 */
[----:B------:R-:W-:Y:S02]  /*1180*/  DMUL R10, R2, R10 ;  /* 0x0000000a020a7228 */ /* 0x000fe40000000000 */
[----:B------:R-:W-:-:S04]  /*1190*/  DMUL R12, R4, R12 ;  /* 0x0000000c040c7228 */ /* 0x000fc80000000000 */
[C---:B------:R-:W-:Y:S02]  /*11a0*/  DMUL R8, R2.reuse, R8 ;  /* 0x0000000802087228 */ /* 0x040fe40000000000 */
[C---:B------:R-:W-:Y:S02]  /*11b0*/  DMUL R10, R2.reuse, R10 ;  /* 0x0000000a020a7228 */ /* 0x040fe40000000000 */
[----:B------:R-:W-:-:S04]  /*11c0*/  DMUL R12, R2, R12 ;  /* 0x0000000c020c7228 */ /* 0x000fc80000000000 */
[----:B------:R-:W-:Y:S02]  /*11d0*/  DMUL R8, R8, 255 ;  /* 0x406fe00008087828 */ /* 0x000fe40000000000 */
[----:B------:R-:W-:Y:S02]  /*11e0*/  DMUL R10, R10, 255 ;  /* 0x406fe0000a0a7828 */ /* 0x000fe40000000000 */
[----:B------:R-:W-:-:S06]  /*11f0*/  DMUL R12, R12, 255 ;  /* 0x406fe0000c0c7828 */ /* 0x000fcc0000000000 */
[----:B------:R-:W0:Y:S08]  /*1200*/  F2I.U32.F64.TRUNC R8, R8 ;  /* 0x0000000800087311 */ /* 0x000e30000030d000 */
[----:B------:R-:W1:Y:S01]  /*1210*/  F2I.U32.F64.TRUNC R10, R10 ;  /* 0x0000000a000a7311 */ /* 0x000e62000030d000 */
[----:B0-----:R-:W-:-:S07]  /*1220*/  PRMT R0, R8, 0x7610, R0 ;  /* 0x0000761008007816 */ /* 0x001fce0000000000 */
[----:B------:R-:W0:Y:S01]  /*1230*/  F2I.U32.F64.TRUNC R12, R12 ;  /* 0x0000000c000c7311 */ /* 0x000e22000030d000 */
[----:B-1----:R-:W-:Y:S02]  /*1240*/  PRMT R4, R10, 0x7610, R4 ;  /* 0x000076100a047816 */ /* 0x002fe40000000004 */
[----:B0-----:R-:W-:-:S07]  /*1250*/  PRMT R5, R12, 0x7610, R5 ;  /* 0x000076100c057816 */ /* 0x001fce0000000005 */
.L_x_22:
[----:B------:R-:W-:Y:S05]  /*1260*/  BSYNC.RECONVERGENT B0 ;  /* 0x0000000000007941 */ /* 0x000fea0003800200 */
.L_x_21:
[----:B------:R-:W0:Y:S01]  /*1270*/  LDCU.64 UR6, c[0x0][0x380] ;  /* 0x00007000ff0677ac */ /* 0x000e220008000a00 */
[----:B------:R-:W-:Y:S01]  /*1280*/  IMAD R7, R7, 0x3, RZ ;  /* 0x0000000307077824 */ /* 0x000fe200078e02ff */
[----:B------:R-:W1:Y:S04]  /*1290*/  LDCU.64 UR4, c[0x0][0x358] ;  /* 0x00006b00ff0477ac */ /* 0x000e680008000a00 */
[----:B0-----:R-:W-:-:S04]  /*12a0*/  IADD3 R2, P0, PT, R7, UR6, RZ ;  /* 0x0000000607027c10 */ /* 0x001fc8000ff1e0ff */
[----:B------:R-:W-:-:S05]  /*12b0*/  LEA.HI.X.SX32 R3, R7, UR7, 0x1, P0 ;  /* 0x0000000707037c11 */ /* 0x000fca00080f0eff */
[----:B-1----:R-:W-:Y:S04]  /*12c0*/  STG.E.U8 desc[UR4][R2.64], R0 ;  /* 0x0000000002007986 */ /* 0x002fe8000c101104 */
[----:B------:R-:W-:Y:S04]  /*12d0*/  STG.E.U8 desc[UR4][R2.64+0x1], R4 ;  /* 0x0000010402007986 */ /* 0x000fe8000c101104 */
[----:B------:R-:W-:Y:S01]  /*12e0*/  STG.E.U8 desc[UR4][R2.64+0x2], R5 ;  /* 0x0000020502007986 */ /* 0x000fe2000c101104 */
[----:B------:R-:W-:Y:S05]  /*12f0*/  EXIT ;  /* 0x000000000000794d */ /* 0x000fea0003800000 */
        .weak           $__internal_0_$__cuda_sm20_div_rn_f64_full
        .type           $__internal_0_$__cuda_sm20_div_rn_f64_full,@function
        .size           $__internal_0_$__cuda_sm20_div_rn_f64_full,(.L_x_29 - $__internal_0_$__cuda_sm20_div_rn_f64_full)
$__internal_0_$__cuda_sm20_div_rn_f64_full:
[C---:B------:R-:W-:Y:S01]  /*1300*/  FSETP.GEU.AND P0, PT, |R9|.reuse, 1.469367938527859385e-39, PT ;  /* 0x001000000900780b */ /* 0x040fe20003f0e200 */
[----:B------:R-:W-:Y:S01]  /*1310*/  IMAD.MOV.U32 R19, RZ, RZ, 0x1ca00000 ;  /* 0x1ca00000ff137424 */ /* 0x000fe200078e00ff */
[C---:B------:R-:W-:Y:S02]  /*1320*/  LOP3.LUT R4, R9.reuse, 0x800fffff, RZ, 0xc0, !PT ;  /* 0x800fffff09047812 */ /* 0x040fe400078ec0ff */
[----:B------:R-:W-:Y:S02]  /*1330*/  MOV R14, 0x1 ;  /* 0x00000001000e7802 */ /* 0x000fe40000000f00 */
[----:B------:R-:W-:Y:S01]  /*1340*/  LOP3.LUT R5, R4, 0x3ff00000, RZ, 0xfc, !PT ;  /* 0x3ff0000004057812 */ /* 0x000fe200078efcff */
[----:B------:R-:W-:Y:S01]  /*1350*/  IMAD.MOV.U32 R4, RZ, RZ, R8 ;  /* 0x000000ffff047224 */ /* 0x000fe200078e0008 */
[----:B------:R-:W-:Y:S02]  /*1360*/  LOP3.LUT R21, R9, 0x7ff00000, RZ, 0xc0, !PT ;  /* 0x7ff0000009157812 */ /* 0x000fe400078ec0ff */
[----:B------:R-:W-:-:S03]  /*1370*/  LOP3.LUT R18, R11, 0x7ff00000, RZ, 0xc0, !PT ;  /* 0x7ff000000b127812 */ /* 0x000fc600078ec0ff */
[----:B------:R-:W-:Y:S01]  /*1380*/  @!P0 DMUL R4, R8, 8.98846567431157953865e+307 ;  /* 0x7fe0000008048828 */ /* 0x000fe20000000000 */
[----:B------:R-:W-:Y:S01]  /*1390*/  ISETP.GE.U32.AND P1, PT, R18, R21, PT ;  /* 0x000000151200720c */ /* 0x000fe20003f26070 */
[----:B------:R-:W-:-:S04]  /*13a0*/  IMAD.MOV.U32 R22, RZ, RZ, R18 ;  /* 0x000000ffff167224 */ /* 0x000fc800078e0012 */
[----:B------:R-:W0:Y:S02]  /*13b0*/  MUFU.RCP64H R15, R5 ;  /* 0x00000005000f7308 */ /* 0x000e240000001800 */
[----:B0-----:R-:W-:-:S08]  /*13c0*/  DFMA R12, R14, -R4, 1 ;  /* 0x3ff000000e0c742b */ /* 0x001fd00000000804 */
[----:B------:R-:W-:-:S08]  /*13d0*/  DFMA R12, R12, R12, R12 ;  /* 0x0000000c0c0c722b */ /* 0x000fd0000000000c */
[----:B------:R-:W-:Y:S01]  /*13e0*/  DFMA R14, R14, R12, R14 ;  /* 0x0000000c0e0e722b */ /* 0x000fe2000000000e */
[----:B------:R-:W-:Y:S01]  /*13f0*/  SEL R13, R19, 0x63400000, !P1 ;  /* 0x63400000130d7807 */ /* 0x000fe20004800000 */
[----:B------:R-:W-:Y:S01]  /*1400*/  IMAD.MOV.U32 R12, RZ, RZ, R10 ;  /* 0x000000ffff0c7224 */ /* 0x000fe200078e000a */
[----:B------:R-:W-:Y:S02]  /*1410*/  FSETP.GEU.AND P1, PT, |R11|, 1.469367938527859385e-39, PT ;  /* 0x001000000b00780b */ /* 0x000fe40003f2e200 */
[----:B------:R-:W-:-:S03]  /*1420*/  LOP3.LUT R13, R13, 0x800fffff, R11, 0xf8, !PT ;  /* 0x800fffff0d0d7812 */ /* 0x000fc600078ef80b */
[----:B------:R-:W-:-:S08]  /*1430*/  DFMA R16, R14, -R4, 1 ;  /* 0x3ff000000e10742b */ /* 0x000fd00000000804 */
[----:B------:R-:W-:Y:S01]  /*1440*/  DFMA R14, R14, R16, R14 ;  /* 0x000000100e0e722b */ /* 0x000fe2000000000e */
[----:B------:R-:W-:Y:S10]  /*1450*/  @P1 BRA `(.L_x_23) ;  /* 0x0000000000201947 */ /* 0x000ff40003800000 */
[----:B------:R-:W-:Y:S01]  /*1460*/  LOP3.LUT R17, R9, 0x7ff00000, RZ, 0xc0, !PT ;  /* 0x7ff0000009117812 */ /* 0x000fe200078ec0ff */
[----:B------:R-:W-:-:S03]  /*1470*/  IMAD.MOV.U32 R16, RZ, RZ, RZ ;  /* 0x000000ffff107224 */ /* 0x000fc600078e00ff */
[----:B------:R-:W-:-:S04]  /*1480*/  ISETP.GE.U32.AND P1, PT, R18, R17, PT ;  /* 0x000000111200720c */ /* 0x000fc80003f26070 */
[----:B------:R-:W-:-:S04]  /*1490*/  SEL R17, R19, 0x63400000, !P1 ;  /* 0x6340000013117807 */ /* 0x000fc80004800000 */
[----:B------:R-:W-:-:S04]  /*14a0*/  LOP3.LUT R17, R17, 0x80000000, R11, 0xf8, !PT ;  /* 0x8000000011117812 */ /* 0x000fc800078ef80b */
[----:B------:R-:W-:-:S06]  /*14b0*/  LOP3.LUT R17, R17, 0x100000, RZ, 0xfc, !PT ;  /* 0x0010000011117812 */ /* 0x000fcc00078efcff */
[----:B------:R-:W-:-:S10]  /*14c0*/  DFMA R12, R12, 2, -R16 ;  /* 0x400000000c0c782b */ /* 0x000fd40000000810 */
[----:B------:R-:W-:-:S07]  /*14d0*/  LOP3.LUT R22, R13, 0x7ff00000, RZ, 0xc0, !PT ;  /* 0x7ff000000d167812 */ /* 0x000fce00078ec0ff */
.L_x_23:
[----:B------:R-:W-:Y:S01]  /*14e0*/  IMAD.MOV.U32 R23, RZ, RZ, R21 ;  /* 0x000000ffff177224 */ /* 0x000fe200078e0015 */
[----:B------:R-:W-:Y:S01]  /*14f0*/  @!P0 LOP3.LUT R23, R5, 0x7ff00000, RZ, 0xc0, !PT ;  /* 0x7ff0000005178812 */ /* 0x000fe200078ec0ff */
[----:B------:R-:W-:Y:S01]  /*1500*/  VIADD R24, R22, 0xffffffff ;  /* 0xffffffff16187836 */ /* 0x000fe20000000000 */
[----:B------:R-:W-:-:S03]  /*1510*/  DMUL R16, R14, R12 ;  /* 0x0000000c0e107228 */ /* 0x000fc60000000000 */
[----:B------:R-:W-:Y:S01]  /*1520*/  VIADD R25, R23, 0xffffffff ;  /* 0xffffffff17197836 */ /* 0x000fe20000000000 */
[----:B------:R-:W-:-:S04]  /*1530*/  ISETP.GT.U32.AND P0, PT, R24, 0x7feffffe, PT ;  /* 0x7feffffe1800780c */ /* 0x000fc80003f04070 */
[----:B------:R-:W-:Y:S01]  /*1540*/  ISETP.GT.U32.OR P0, PT, R25, 0x7feffffe, P0 ;  /* 0x7feffffe1900780c */ /* 0x000fe20000704470 */
[----:B------:R-:W-:-:S08]  /*1550*/  DFMA R20, R16, -R4, R12 ;  /* 0x800000041014722b */ /* 0x000fd0000000000c */
[----:B------:R-:W-:-:S04]  /*1560*/  DFMA R14, R14, R20, R16 ;  /* 0x000000140e0e722b */ /* 0x000fc80000000010 */
[----:B------:R-:W-:Y:S07]  /*1570*/  @P0 BRA `(.L_x_24) ;  /* 0x00000000006c0947 */ /* 0x000fee0003800000 */
[----:B------:R-:W-:-:S04]  /*1580*/  LOP3.LUT R11, R9, 0x7ff00000, RZ, 0xc0, !PT ;  /* 0x7ff00000090b7812 */ /* 0x000fc800078ec0ff */
[CC--:B------:R-:W-:Y:S02]  /*1590*/  VIADDMNMX R10, R18.reuse, -R11.reuse, 0xb9600000, !PT ;  /* 0xb9600000120a7446 */ /* 0x0c0fe4000780090b */
[----:B------:R-:W-:Y:S02]  /*15a0*/  ISETP.GE.U32.AND P0, PT, R18, R11, PT ;  /* 0x0000000b1200720c */ /* 0x000fe40003f06070 */
[----:B------:R-:W-:Y:S02]  /*15b0*/  VIMNMX R10, PT, PT, R10, 0x46a00000, PT ;  /* 0x46a000000a0a7848 */ /* 0x000fe40003fe0100 */
[----:B------:R-:W-:-:S04]  /*15c0*/  SEL R19, R19, 0x63400000, !P0 ;  /* 0x6340000013137807 */ /* 0x000fc80004000000 */
[----:B------:R-:W-:Y:S01]  /*15d0*/  IADD3 R18, PT, PT, -R19, R10, RZ ;  /* 0x0000000a13127210 */ /* 0x000fe20007ffe1ff */
[----:B------:R-:W-:-:S04]  /*15e0*/  IMAD.MOV.U32 R10, RZ, RZ, RZ ;  /* 0x000000ffff0a7224 */ /* 0x000fc800078e00ff */
[----:B------:R-:W-:-:S06]  /*15f0*/  VIADD R11, R18, 0x7fe00000 ;  /* 0x7fe00000120b7836 */ /* 0x000fcc0000000000 */
[----:B------:R-:W-:-:S10]  /*1600*/  DMUL R16, R14, R10 ;  /* 0x0000000a0e107228 */ /* 0x000fd40000000000 */
[----:B------:R-:W-:-:S13]  /*1610*/  FSETP.GTU.AND P0, PT, |R17|, 1.469367938527859385e-39, PT ;  /* 0x001000001100780b */ /* 0x000fda0003f0c200 */
[----:B------:R-:W-:Y:S05]  /*1620*/  @P0 BRA `(.L_x_25) ;  /* 0x0000000000940947 */ /* 0x000fea0003800000 */
[----:B------:R-:W-:Y:S01]  /*1630*/  DFMA R4, R14, -R4, R12 ;  /* 0x800000040e04722b */ /* 0x000fe2000000000c */
[----:B------:R-:W-:-:S09]  /*1640*/  IMAD.MOV.U32 R10, RZ, RZ, RZ ;  /* 0x000000ffff0a7224 */ /* 0x000fd200078e00ff */
[C---:B------:R-:W-:Y:S02]  /*1650*/  FSETP.NEU.AND P0, PT, R5.reuse, RZ, PT ;  /* 0x000000ff0500720b */ /* 0x040fe40003f0d000 */
[----:B------:R-:W-:-:S04]  /*1660*/  LOP3.LUT R9, R5, 0x80000000, R9, 0x48, !PT ;  /* 0x8000000005097812 */ /* 0x000fc800078e4809 */
[----:B------:R-:W-:-:S07]  /*1670*/  LOP3.LUT R11, R9, R11, RZ, 0xfc, !PT ;  /* 0x0000000b090b7212 */ /* 0x000fce00078efcff */
[----:B------:R-:W-:Y:S05]  /*1680*/  @!P0 BRA `(.L_x_25) ;  /* 0x00000000007c8947 */ /* 0x000fea0003800000 */
[----:B------:R-:W-:Y:S01]  /*1690*/  IMAD.MOV R5, RZ, RZ, -R18 ;  /* 0x000000ffff057224 */ /* 0x000fe200078e0a12 */
[----:B------:R-:W-:Y:S01]  /*16a0*/  DMUL.RP R10, R14, R10 ;  /* 0x0000000a0e0a7228 */ /* 0x000fe20000008000 */
[----:B------:R-:W-:-:S06]  /*16b0*/  IMAD.MOV.U32 R4, RZ, RZ, RZ ;  /* 0x000000ffff047224 */ /* 0x000fcc00078e00ff */
[----:B------:R-:W-:-:S03]  /*16c0*/  DFMA R4, R16, -R4, R14 ;  /* 0x800000041004722b */ /* 0x000fc6000000000e */
[----:B------:R-:W-:-:S03]  /*16d0*/  LOP3.LUT R9, R11, R9, RZ, 0x3c, !PT ;  /* 0x000000090b097212 */ /* 0x000fc600078e3cff */
[----:B------:R-:W-:-:S04]  /*16e0*/  IADD3 R4, PT, PT, -R18, -0x43300000, RZ ;  /* 0xbcd0000012047810 */ /* 0x000fc80007ffe1ff */
[----:B------:R-:W-:-:S04]  /*16f0*/  FSETP.NEU.AND P0, PT, |R5|, R4, PT ;  /* 0x000000040500720b */ /* 0x000fc80003f0d200 */
[----:B------:R-:W-:Y:S02]  /*1700*/  FSEL R16, R10, R16, !P0 ;  /* 0x000000100a107208 */ /* 0x000fe40004000000 */
[----:B------:R-:W-:Y:S01]  /*1710*/  FSEL R17, R9, R17, !P0 ;  /* 0x0000001109117208 */ /* 0x000fe20004000000 */
[----:B------:R-:W-:Y:S06]  /*1720*/  BRA `(.L_x_25) ;  /* 0x0000000000547947 */ /* 0x000fec0003800000 */
.L_x_24:
[----:B------:R-:W-:-:S14]  /*1730*/  DSETP.NAN.AND P0, PT, R10, R10, PT ;  /* 0x0000000a0a00722a */ /* 0x000fdc0003f08000 */
[----:B------:R-:W-:Y:S05]  /*1740*/  @P0 BRA `(.L_x_26) ;  /* 0x0000000000440947 */ /* 0x000fea0003800000 */
[----:B------:R-:W-:-:S14]  /*1750*/  DSETP.NAN.AND P0, PT, R8, R8, PT ;  /* 0x000000080800722a */ /* 0x000fdc0003f08000 */
[----:B------:R-:W-:Y:S05]  /*1760*/  @P0 BRA `(.L_x_27) ;  /* 0x0000000000300947 */ /* 0x000fea0003800000 */
[----:B------:R-:W-:Y:S01]  /*1770*/  ISETP.NE.AND P0, PT, R22, R23, PT ;  /* 0x000000171600720c */ /* 0x000fe20003f05270 */
[----:B------:R-:W-:Y:S02]  /*1780*/  IMAD.MOV.U32 R16, RZ, RZ, 0x0 ;  /* 0x00000000ff107424 */ /* 0x000fe400078e00ff */
[----:B------:R-:W-:-:S10]  /*1790*/  IMAD.MOV.U32 R17, RZ, RZ, -0x80000 ;  /* 0xfff80000ff117424 */ /* 0x000fd400078e00ff */
[----:B------:R-:W-:Y:S05]  /*17a0*/  @!P0 BRA `(.L_x_25) ;  /* 0x0000000000348947 */ /* 0x000fea0003800000 */
[----:B------:R-:W-:Y:S02]  /*17b0*/  ISETP.NE.AND P0, PT, R22, 0x7ff00000, PT ;  /* 0x7ff000001600780c */ /* 0x000fe40003f05270 */
[----:B------:R-:W-:Y:S02]  /*17c0*/  LOP3.LUT R17, R11, 0x80000000, R9, 0x48, !PT ;  /* 0x800000000b117812 */ /* 0x000fe400078e4809 */
[----:B------:R-:W-:-:S13]  /*17d0*/  ISETP.EQ.OR P0, PT, R23, RZ, !P0 ;  /* 0x000000ff1700720c */ /* 0x000fda0004702670 */
[----:B------:R-:W-:Y:S02]  /*17e0*/  @P0 LOP3.LUT R4, R17, 0x7ff00000, RZ, 0xfc, !PT ;  /* 0x7ff0000011040812 */ /* 0x000fe400078efcff */
[----:B------:R-:W-:Y:S01]  /*17f0*/  @!P0 MOV R16, RZ ;  /* 0x000000ff00108202 */ /* 0x000fe20000000f00 */
[----:B------:R-:W-:Y:S02]  /*1800*/  @P0 IMAD.MOV.U32 R16, RZ, RZ, RZ ;  /* 0x000000ffff100224 */ /* 0x000fe400078e00ff */
[----:B------:R-:W-:Y:S01]  /*1810*/  @P0 IMAD.MOV.U32 R17, RZ, RZ, R4 ;  /* 0x000000ffff110224 */ /* 0x000fe200078e0004 */
[----:B------:R-:W-:Y:S06]  /*1820*/  BRA `(.L_x_25) ;  /* 0x0000000000147947 */ /* 0x000fec0003800000 */
.L_x_27:
[----:B------:R-:W-:Y:S01]  /*1830*/  LOP3.LUT R17, R9, 0x80000, RZ, 0xfc, !PT ;  /* 0x0008000009117812 */ /* 0x000fe200078efcff */
[----:B------:R-:W-:Y:S01]  /*1840*/  IMAD.MOV.U32 R16, RZ, RZ, R8 ;  /* 0x000000ffff107224 */ /* 0x000fe200078e0008 */
[----:B------:R-:W-:Y:S06]  /*1850*/  BRA `(.L_x_25) ;  /* 0x0000000000087947 */ /* 0x000fec0003800000 */
.L_x_26:
[----:B------:R-:W-:Y:S01]  /*1860*/  LOP3.LUT R17, R11, 0x80000, RZ, 0xfc, !PT ;  /* 0x000800000b117812 */ /* 0x000fe200078efcff */
[----:B------:R-:W-:-:S07]  /*1870*/  IMAD.MOV.U32 R16, RZ, RZ, R10 ;  /* 0x000000ffff107224 */ /* 0x000fce00078e000a */
.L_x_25:
[----:B------:R-:W-:Y:S02]  /*1880*/  IMAD.MOV.U32 R4, RZ, RZ, R6 ;  /* 0x000000ffff047224 */ /* 0x000fe400078e0006 */
[----:B------:R-:W-:-:S04]  /*1890*/  IMAD.MOV.U32 R5, RZ, RZ, 0x0 ;  /* 0x00000000ff057424 */ /* 0x000fc800078e00ff */
[----:B------:R-:W-:Y:S05]  /*18a0*/  RET.REL.NODEC R4 `(_Z17mandelbrot_kernelPhdddd) ;  /* 0xffffffe404d47950 */ /* 0x000fea0003c3ffff */
.L_x_28:
        /* <DEDUP_REMOVED lines=13> */
.L_x_29:


//--------------------- .nv.shared.reserved.0     --------------------------
	.section	.nv.shared.reserved.0,"aw",@nobits
	.weak		__nv_reservedSMEM_offset_0_alias
	.size		__nv_reservedSMEM_offset_0_alias, 0, 64
	.other		__nv_reservedSMEM_offset_0_alias,@"STO_CUDA_RESERVED_SHARED STV_DEFAULT"
__nv_reservedSMEM_offset_0_alias:
	.zero		0
	.zero		64


//--------------------- .nv.global                --------------------------
	.section	.nv.global,"aw",@nobits
.nv.global:
	.type		_ZN34_INTERNAL_ab5d4139_4_k_cu_78b686b06thrust24THRUST_300001_SM_1000_NS3seqE,@object
	.size		_ZN34_INTERNAL_ab5d4139_4_k_cu_78b686b06thrust24THRUST_300001_SM_1000_NS3seqE,(_ZN34_INTERNAL_ab5d4139_4_k_cu_78b686b04cuda3std3__48in_placeE - _ZN34_INTERNAL_ab5d4139_4_k_cu_78b686b06thrust24THRUST_300001_SM_1000_NS3seqE)
_ZN34_INTERNAL_ab5d4139_4_k_cu_78b686b06thrust24THRUST_300001_SM_1000_NS3seqE:
	.zero		1
	.type		_ZN34_INTERNAL_ab5d4139_4_k_cu_78b686b04cuda3std3__48in_placeE,@object
	.size		_ZN34_INTERNAL_ab5d4139_4_k_cu_78b686b04cuda3std3__48in_placeE,(_ZN34_INTERNAL_ab5d4139_4_k_cu_78b686b04cuda3std6ranges3__45__cpo4sizeE - _ZN34_INTERNAL_ab5d4139_4_k_cu_78b686b04cuda3std3__48in_placeE)
_ZN34_INTERNAL_ab5d4139_4_k_cu_78b686b04cuda3std3__48in_placeE:
	.zero		1
	.type		_ZN34_INTERNAL_ab5d4139_4_k_cu_78b686b04cuda3std6ranges3__45__cpo4sizeE,@object
	.size		_ZN34_INTERNAL_ab5d4139_4_k_cu_78b686b04cuda3std6ranges3__45__cpo4sizeE,(_ZN34_INTERNAL_ab5d4139_4_k_cu_78b686b06thrust24THRUST_300001_SM_1000_NS12placeholders2_3E - _ZN34_INTERNAL_ab5d4139_4_k_cu_78b686b04cuda3std6ranges3__45__cpo4sizeE)
_ZN34_INTERNAL_ab5d4139_4_k_cu_78b686b04cuda3std6ranges3__45__cpo4sizeE:
	.zero		1
	.type		_ZN34_INTERNAL_ab5d4139_4_k_cu_78b686b06thrust24THRUST_300001_SM_1000_NS12placeholders2_3E,@object
	.size		_ZN34_INTERNAL_ab5d4139_4_k_cu_78b686b06thrust24THRUST_300001_SM_1000_NS12placeholders2_3E,(_ZN34_INTERNAL_ab5d4139_4_k_cu_78b686b04cuda3std3__45__cpo6cbeginE - _ZN34_INTERNAL_ab5d4139_4_k_cu_78b686b06thrust24THRUST_300001_SM_1000_NS12placeholders2_3E)
_ZN34_INTERNAL_ab5d4139_4_k_cu_78b686b06thrust24THRUST_300001_SM_1000_NS12placeholders2_3E:
	.zero		1
	.type		_ZN34_INTERNAL_ab5d4139_4_k_cu_78b686b04cuda3std3__45__cpo6cbeginE,@object
	.size		_ZN34_INTERNAL_ab5d4139_4_k_cu_78b686b04cuda3std3__45__cpo6cbeginE,(_ZN34_INTERNAL_ab5d4139_4_k_cu_78b686b04cuda3std6ranges3__45__cpo6cbeginE - _ZN34_INTERNAL_ab5d4139_4_k_cu_78b686b04cuda3std3__45__cpo6cbeginE)
_ZN34_INTERNAL_ab5d4139_4_k_cu_78b686b04cuda3std3__45__cpo6cbeginE:
	.zero		1
	.type		_ZN34_INTERNAL_ab5d4139_4_k_cu_78b686b04cuda3std6ranges3__45__cpo6cbeginE,@object
	.size		_ZN34_INTERNAL_ab5d4139_4_k_cu_78b686b04cuda3std6ranges3__45__cpo6cbeginE,(_ZN34_INTERNAL_ab5d4139_4_k_cu_78b686b06thrust24THRUST_300001_SM_1000_NS12placeholders2_7E - _ZN34_INTERNAL_ab5d4139_4_k_cu_78b686b04cuda3std6ranges3__45__cpo6cbeginE)
_ZN34_INTERNAL_ab5d4139_4_k_cu_78b686b04cuda3std6ranges3__45__cpo6cbeginE:
	.zero		1
	.type		_ZN34_INTERNAL_ab5d4139_4_k_cu_78b686b06thrust24THRUST_300001_SM_1000_NS12placeholders2_7E,@object
	.size		_ZN34_INTERNAL_ab5d4139_4_k_cu_78b686b06thrust24THRUST_300001_SM_1000_NS12placeholders2_7E,(_ZN34_INTERNAL_ab5d4139_4_k_cu_78b686b04cuda3std3__45__cpo7crbeginE - _ZN34_INTERNAL_ab5d4139_4_k_cu_78b686b06thrust24THRUST_300001_SM_1000_NS12placeholders2_7E)
_ZN34_INTERNAL_ab5d4139_4_k_cu_78b686b06thrust24THRUST_300001_SM_1000_NS12placeholders2_7E:
	.zero		1
	.type		_ZN34_INTERNAL_ab5d4139_4_k_cu_78b686b04cuda3std3__45__cpo7crbeginE,@object
	.size		_ZN34_INTERNAL_ab5d4139_4_k_cu_78b686b04cuda3std3__45__cpo7crbeginE,(_ZN34_INTERNAL_ab5d4139_4_k_cu_78b686b04cuda3std6ranges3__45__cpo4nextE - _ZN34_INTERNAL_ab5d4139_4_k_cu_78b686b04cuda3std3__45__cpo7crbeginE)
_ZN34_INTERNAL_ab5d4139_4_k_cu_78b686b04cuda3std3__45__cpo7crbeginE:
	.zero		1
	.type		_ZN34_INTERNAL_ab5d4139_4_k_cu_78b686b04cuda3std6ranges3__45__cpo4nextE,@object
	.size		_ZN34_INTERNAL_ab5d4139_4_k_cu_78b686b04cuda3std6ranges3__45__cpo4nextE,(_ZN34_INTERNAL_ab5d4139_4_k_cu_78b686b04cuda3std6ranges3__45__cpo4swapE - _ZN34_INTERNAL_ab5d4139_4_k_cu_78b686b04cuda3std6ranges3__45__cpo4nextE)
_ZN34_INTERNAL_ab5d4139_4_k_cu_78b686b04cuda3std6ranges3__45__cpo4nextE:
	.zero		1
	.type		_ZN34_INTERNAL_ab5d4139_4_k_cu_78b686b04cuda3std6ranges3__45__cpo4swapE,@object
	.size		_ZN34_INTERNAL_ab5d4139_4_k_cu_78b686b04cuda3std6ranges3__45__cpo4swapE,(_ZN34_INTERNAL_ab5d4139_4_k_cu_78b686b06thrust24THRUST_300001_SM_1000_NS8cuda_cub10par_nosyncE - _ZN34_INTERNAL_ab5d4139_4_k_cu_78b686b04cuda3std6ranges3__45__cpo4swapE)
_ZN34_INTERNAL_ab5d4139_4_k_cu_78b686b04cuda3std6ranges3__45__cpo4swapE:
	.zero		1
	.type		_ZN34_INTERNAL_ab5d4139_4_k_cu_78b686b06thrust24THRUST_300001_SM_1000_NS8cuda_cub10par_nosyncE,@object
	.size		_ZN34_INTERNAL_ab5d4139_4_k_cu_78b686b06thrust24THRUST_300001_SM_1000_NS8cuda_cub10par_nosyncE,(_ZN34_INTERNAL_ab5d4139_4_k_cu_78b686b06thrust24THRUST_300001_SM_1000_NS12placeholders2_9E - _ZN34_INTERNAL_ab5d4139_4_k_cu_78b686b06thrust24THRUST_300001_SM_1000_NS8cuda_cub10par_nosyncE)
_ZN34_INTERNAL_ab5d4139_4_k_cu_78b686b06thrust24THRUST_300001_SM_1000_NS8cuda_cub10par_nosyncE:
	.zero		1
	.type		_ZN34_INTERNAL_ab5d4139_4_k_cu_78b686b06thrust24THRUST_300001_SM_1000_NS12placeholders2_9E,@object
	.size		_ZN34_INTERNAL_ab5d4139_4_k_cu_78b686b06thrust24THRUST_300001_SM_1000_NS12placeholders2_9E,(_ZN34_INTERNAL_ab5d4139_4_k_cu_78b686b04cuda3std3__436_GLOBAL__N__ab5d4139_4_k_cu_78b686b06ignoreE - _ZN34_INTERNAL_ab5d4139_4_k_cu_78b686b06thrust24THRUST_300001_SM_1000_NS12placeholders2_9E)
_ZN34_INTERNAL_ab5d4139_4_k_cu_78b686b06thrust24THRUST_300001_SM_1000_NS12placeholders2_9E:
	.zero		1
	.type		_ZN34_INTERNAL_ab5d4139_4_k_cu_78b686b04cuda3std3__436_GLOBAL__N__ab5d4139_4_k_cu_78b686b06ignoreE,@object
	.size		_ZN34_INTERNAL_ab5d4139_4_k_cu_78b686b04cuda3std3__436_GLOBAL__N__ab5d4139_4_k_cu_78b686b06ignoreE,(_ZN34_INTERNAL_ab5d4139_4_k_cu_78b686b04cuda3std6ranges3__45__cpo4dataE - _ZN34_INTERNAL_ab5d4139_4_k_cu_78b686b04cuda3std3__436_GLOBAL__N__ab5d4139_4_k_cu_78b686b06ignoreE)
_ZN34_INTERNAL_ab5d4139_4_k_cu_78b686b04cuda3std3__436_GLOBAL__N__ab5d4139_4_k_cu_78b686b06ignoreE:
	.zero		1
	.type		_ZN34_INTERNAL_ab5d4139_4_k_cu_78b686b04cuda3std6ranges3__45__cpo4dataE,@object
	.size		_ZN34_INTERNAL_ab5d4139_4_k_cu_78b686b04cuda3std6ranges3__45__cpo4dataE,(_ZN34_INTERNAL_ab5d4139_4_k_cu_78b686b06thrust24THRUST_300001_SM_1000_NS12placeholders2_1E - _ZN34_INTERNAL_ab5d4139_4_k_cu_78b686b04cuda3std6ranges3__45__cpo4dataE)
_ZN34_INTERNAL_ab5d4139_4_k_cu_78b686b04cuda3std6ranges3__45__cpo4dataE:
	.zero		1
	.type		_ZN34_INTERNAL_ab5d4139_4_k_cu_78b686b06thrust24THRUST_300001_SM_1000_NS12placeholders2_1E,@object
	.size		_ZN34_INTERNAL_ab5d4139_4_k_cu_78b686b06thrust24THRUST_300001_SM_1000_NS12placeholders2_1E,(_ZN34_INTERNAL_ab5d4139_4_k_cu_78b686b04cuda3std3__45__cpo5beginE - _ZN34_INTERNAL_ab5d4139_4_k_cu_78b686b06thrust24THRUST_300001_SM_1000_NS12placeholders2_1E)
_ZN34_INTERNAL_ab5d4139_4_k_cu_78b686b06thrust24THRUST_300001_SM_1000_NS12placeholders2_1E:
	.zero		1
	.type		_ZN34_INTERNAL_ab5d4139_4_k_cu_78b686b04cuda3std3__45__cpo5beginE,@object
	.size		_ZN34_INTERNAL_ab5d4139_4_k_cu_78b686b04cuda3std3__45__cpo5beginE,(_ZN34_INTERNAL_ab5d4139_4_k_cu_78b686b04cuda3std6ranges3__45__cpo5beginE - _ZN34_INTERNAL_ab5d4139_4_k_cu_78b686b04cuda3std3__45__cpo5beginE)
_ZN34_INTERNAL_ab5d4139_4_k_cu_78b686b04cuda3std3__45__cpo5beginE:
	.zero		1
	.type		_ZN34_INTERNAL_ab5d4139_4_k_cu_78b686b04cuda3std6ranges3__45__cpo5beginE,@object
	.size		_ZN34_INTERNAL_ab5d4139_4_k_cu_78b686b04cuda3std6ranges3__45__cpo5beginE,(_ZN34_INTERNAL_ab5d4139_4_k_cu_78b686b06thrust24THRUST_300001_SM_1000_NS12placeholders2_5E - _ZN34_INTERNAL_ab5d4139_4_k_cu_78b686b04cuda3std6ranges3__45__cpo5beginE)
_ZN34_INTERNAL_ab5d4139_4_k_cu_78b686b04cuda3std6ranges3__45__cpo5beginE:
	.zero		1
	.type		_ZN34_INTERNAL_ab5d4139_4_k_cu_78b686b06thrust24THRUST_300001_SM_1000_NS12placeholders2_5E,@object
	.size		_ZN34_INTERNAL_ab5d4139_4_k_cu_78b686b06thrust24THRUST_300001_SM_1000_NS12placeholders2_5E,(_ZN34_INTERNAL_ab5d4139_4_k_cu_78b686b04cuda3std3__45__cpo6rbeginE - _ZN34_INTERNAL_ab5d4139_4_k_cu_78b686b06thrust24THRUST_300001_SM_1000_NS12placeholders2_5E)
_ZN34_INTERNAL_ab5d4139_4_k_cu_78b686b06thrust24THRUST_300001_SM_1000_NS12placeholders2_5E:
	.zero		1
	.type		_ZN34_INTERNAL_ab5d4139_4_k_cu_78b686b04cuda3std3__45__cpo6rbeginE,@object
	.size		_ZN34_INTERNAL_ab5d4139_4_k_cu_78b686b04cuda3std3__45__cpo6rbeginE,(_ZN34_INTERNAL_ab5d4139_4_k_cu_78b686b04cuda3std6ranges3__45__cpo7advanceE - _ZN34_INTERNAL_ab5d4139_4_k_cu_78b686b04cuda3std3__45__cpo6rbeginE)
_ZN34_INTERNAL_ab5d4139_4_k_cu_78b686b04cuda3std3__45__cpo6rbeginE:
	.zero		1
	.type		_ZN34_INTERNAL_ab5d4139_4_k_cu_78b686b04cuda3std6ranges3__45__cpo7advanceE,@object
	.size		_ZN34_INTERNAL_ab5d4139_4_k_cu_78b686b04cuda3std6ranges3__45__cpo7advanceE,(_ZN34_INTERNAL_ab5d4139_4_k_cu_78b686b04cuda3std3__47nulloptE - _ZN34_INTERNAL_ab5d4139_4_k_cu_78b686b04cuda3std6ranges3__45__cpo7advanceE)
_ZN34_INTERNAL_ab5d4139_4_k_cu_78b686b04cuda3std6ranges3__45__cpo7advanceE:
	.zero		1
	.type		_ZN34_INTERNAL_ab5d4139_4_k_cu_78b686b04cuda3std3__47nulloptE,@object
	.size		_ZN34_INTERNAL_ab5d4139_4_k_cu_78b686b04cuda3std3__47nulloptE,(_ZN34_INTERNAL_ab5d4139_4_k_cu_78b686b04cuda3std6ranges3__45__cpo8distanceE - _ZN34_INTERNAL_ab5d4139_4_k_cu_78b686b04cuda3std3__47nulloptE)
_ZN34_INTERNAL_ab5d4139_4_k_cu_78b686b04cuda3std3__47nulloptE:
	.zero		1
	.type		_ZN34_INTERNAL_ab5d4139_4_k_cu_78b686b04cuda3std6ranges3__45__cpo8distanceE,@object
	.size		_ZN34_INTERNAL_ab5d4139_4_k_cu_78b686b04cuda3std6ranges3__45__cpo8distanceE,(_ZN34_INTERNAL_ab5d4139_4_k_cu_78b686b06thrust24THRUST_300001_SM_1000_NS12placeholders3_10E - _ZN34_INTERNAL_ab5d4139_4_k_cu_78b686b04cuda3std6ranges3__45__cpo8distanceE)
_ZN34_INTERNAL_ab5d4139_4_k_cu_78b686b04cuda3std6ranges3__45__cpo8distanceE:
	.zero		1
	.type		_ZN34_INTERNAL_ab5d4139_4_k_cu_78b686b06thrust24THRUST_300001_SM_1000_NS12placeholders3_10E,@object
	.size		_ZN34_INTERNAL_ab5d4139_4_k_cu_78b686b06thrust24THRUST_300001_SM_1000_NS12placeholders3_10E,(_ZN34_INTERNAL_ab5d4139_4_k_cu_78b686b04cuda3std3__419piecewise_constructE - _ZN34_INTERNAL_ab5d4139_4_k_cu_78b686b06thrust24THRUST_300001_SM_1000_NS12placeholders3_10E)
_ZN34_INTERNAL_ab5d4139_4_k_cu_78b686b06thrust24THRUST_300001_SM_1000_NS12placeholders3_10E:
	.zero		1
	.type		_ZN34_INTERNAL_ab5d4139_4_k_cu_78b686b04cuda3std3__419piecewise_constructE,@object
	.size		_ZN34_INTERNAL_ab5d4139_4_k_cu_78b686b04cuda3std3__419piecewise_constructE,(_ZN34_INTERNAL_ab5d4139_4_k_cu_78b686b04cuda3std6ranges3__45__cpo5cdataE - _ZN34_INTERNAL_ab5d4139_4_k_cu_78b686b04cuda3std3__419piecewise_constructE)
_ZN34_INTERNAL_ab5d4139_4_k_cu_78b686b04cuda3std3__419piecewise_constructE:
	.zero		1
	.type		_ZN34_INTERNAL_ab5d4139_4_k_cu_78b686b04cuda3std6ranges3__45__cpo5cdataE,@object
	.size		_ZN34_INTERNAL_ab5d4139_4_k_cu_78b686b04cuda3std6ranges3__45__cpo5cdataE,(_ZN34_INTERNAL_ab5d4139_4_k_cu_78b686b06thrust24THRUST_300001_SM_1000_NS12placeholders2_2E - _ZN34_INTERNAL_ab5d4139_4_k_cu_78b686b04cuda3std6ranges3__45__cpo5cdataE)
_ZN34_INTERNAL_ab5d4139_4_k_cu_78b686b04cuda3std6ranges3__45__cpo5cdataE:
	.zero		1
	.type		_ZN34_INTERNAL_ab5d4139_4_k_cu_78b686b06thrust24THRUST_300001_SM_1000_NS12placeholders2_2E,@object
	.size		_ZN34_INTERNAL_ab5d4139_4_k_cu_78b686b06thrust24THRUST_300001_SM_1000_NS12placeholders2_2E,(_ZN34_INTERNAL_ab5d4139_4_k_cu_78b686b04cuda3std3__45__cpo3endE - _ZN34_INTERNAL_ab5d4139_4_k_cu_78b686b06thrust24THRUST_300001_SM_1000_NS12placeholders2_2E)
_ZN34_INTERNAL_ab5d4139_4_k_cu_78b686b06thrust24THRUST_300001_SM_1000_NS12placeholders2_2E:
	.zero		1
	.type		_ZN34_INTERNAL_ab5d4139_4_k_cu_78b686b04cuda3std3__45__cpo3endE,@object
	.size		_ZN34_INTERNAL_ab5d4139_4_k_cu_78b686b04cuda3std3__45__cpo3endE,(_ZN34_INTERNAL_ab5d4139_4_k_cu_78b686b04cuda3std6ranges3__45__cpo3endE - _ZN34_INTERNAL_ab5d4139_4_k_cu_78b686b04cuda3std3__45__cpo3endE)
_ZN34_INTERNAL_ab5d4139_4_k_cu_78b686b04cuda3std3__45__cpo3endE:
	.zero		1
	.type		_ZN34_INTERNAL_ab5d4139_4_k_cu_78b686b04cuda3std6ranges3__45__cpo3endE,@object
	.size		_ZN34_INTERNAL_ab5d4139_4_k_cu_78b686b04cuda3std6ranges3__45__cpo3endE,(_ZN34_INTERNAL_ab5d4139_4_k_cu_78b686b06thrust24THRUST_300001_SM_1000_NS12placeholders2_6E - _ZN34_INTERNAL_ab5d4139_4_k_cu_78b686b04cuda3std6ranges3__45__cpo3endE)
_ZN34_INTERNAL_ab5d4139_4_k_cu_78b686b04cuda3std6ranges3__45__cpo3endE:
	.zero		1
	.type		_ZN34_INTERNAL_ab5d4139_4_k_cu_78b686b06thrust24THRUST_300001_SM_1000_NS12placeholders2_6E,@object
	.size		_ZN34_INTERNAL_ab5d4139_4_k_cu_78b686b06thrust24THRUST_300001_SM_1000_NS12placeholders2_6E,(_ZN34_INTERNAL_ab5d4139_4_k_cu_78b686b04cuda3std3__45__cpo4rendE - _ZN34_INTERNAL_ab5d4139_4_k_cu_78b686b06thrust24THRUST_300001_SM_1000_NS12placeholders2_6E)
_ZN34_INTERNAL_ab5d4139_4_k_cu_78b686b06thrust24THRUST_300001_SM_1000_NS12placeholders2_6E:
	.zero		1
	.type		_ZN34_INTERNAL_ab5d4139_4_k_cu_78b686b04cuda3std3__45__cpo4rendE,@object
	.size		_ZN34_INTERNAL_ab5d4139_4_k_cu_78b686b04cuda3std3__45__cpo4rendE,(_ZN34_INTERNAL_ab5d4139_4_k_cu_78b686b04cuda3std6ranges3__45__cpo9iter_swapE - _ZN34_INTERNAL_ab5d4139_4_k_cu_78b686b04cuda3std3__45__cpo4rendE)
_ZN34_INTERNAL_ab5d4139_4_k_cu_78b686b04cuda3std3__45__cpo4rendE:
	.zero		1
	.type		_ZN34_INTERNAL_ab5d4139_4_k_cu_78b686b04cuda3std6ranges3__45__cpo9iter_swapE,@object
	.size		_ZN34_INTERNAL_ab5d4139_4_k_cu_78b686b04cuda3std6ranges3__45__cpo9iter_swapE,(_ZN34_INTERNAL_ab5d4139_4_k_cu_78b686b04cuda3std3__48unexpectE - _ZN34_INTERNAL_ab5d4139_4_k_cu_78b686b04cuda3std6ranges3__45__cpo9iter_swapE)
_ZN34_INTERNAL_ab5d4139_4_k_cu_78b686b04cuda3std6ranges3__45__cpo9iter_swapE:
	.zero		1
	.type		_ZN34_INTERNAL_ab5d4139_4_k_cu_78b686b04cuda3std3__48unexpectE,@object
	.size		_ZN34_INTERNAL_ab5d4139_4_k_cu_78b686b04cuda3std3__48unexpectE,(_ZN34_INTERNAL_ab5d4139_4_k_cu_78b686b06thrust24THRUST_300001_SM_1000_NS8cuda_cub3parE - _ZN34_INTERNAL_ab5d4139_4_k_cu_78b686b04cuda3std3__48unexpectE)
_ZN34_INTERNAL_ab5d4139_4_k_cu_78b686b04cuda3std3__48unexpectE:
	.zero		1
	.type		_ZN34_INTERNAL_ab5d4139_4_k_cu_78b686b06thrust24THRUST_300001_SM_1000_NS8cuda_cub3parE,@object
	.size		_ZN34_INTERNAL_ab5d4139_4_k_cu_78b686b06thrust24THRUST_300001_SM_1000_NS8cuda_cub3parE,(_ZN34_INTERNAL_ab5d4139_4_k_cu_78b686b06thrust24THRUST_300001_SM_1000_NS12placeholders2_4E - _ZN34_INTERNAL_ab5d4139_4_k_cu_78b686b06thrust24THRUST_300001_SM_1000_NS8cuda_cub3parE)
_ZN34_INTERNAL_ab5d4139_4_k_cu_78b686b06thrust24THRUST_300001_SM_1000_NS8cuda_cub3parE:
	.zero		1
	.type		_ZN34_INTERNAL_ab5d4139_4_k_cu_78b686b06thrust24THRUST_300001_SM_1000_NS12placeholders2_4E,@object
	.size		_ZN34_INTERNAL_ab5d4139_4_k_cu_78b686b06thrust24THRUST_300001_SM_1000_NS12placeholders2_4E,(_ZN34_INTERNAL_ab5d4139_4_k_cu_78b686b04cuda3std3__45__cpo4cendE - _ZN34_INTERNAL_ab5d4139_4_k_cu_78b686b06thrust24THRUST_300001_SM_1000_NS12placeholders2_4E)
_ZN34_INTERNAL_ab5d4139_4_k_cu_78b686b06thrust24THRUST_300001_SM_1000_NS12placeholders2_4E:
	.zero		1
	.type		_ZN34_INTERNAL_ab5d4139_4_k_cu_78b686b04cuda3std3__45__cpo4cendE,@object
	.size		_ZN34_INTERNAL_ab5d4139_4_k_cu_78b686b04cuda3std3__45__cpo4cendE,(_ZN34_INTERNAL_ab5d4139_4_k_cu_78b686b04cuda3std6ranges3__45__cpo4cendE - _ZN34_INTERNAL_ab5d4139_4_k_cu_78b686b04cuda3std3__45__cpo4cendE)
_ZN34_INTERNAL_ab5d4139_4_k_cu_78b686b04cuda3std3__45__cpo4cendE:
	.zero		1
	.type		_ZN34_INTERNAL_ab5d4139_4_k_cu_78b686b04cuda3std6ranges3__45__cpo4cendE,@object
	.size		_ZN34_INTERNAL_ab5d4139_4_k_cu_78b686b04cuda3std6ranges3__45__cpo4cendE,(_ZN34_INTERNAL_ab5d4139_4_k_cu_78b686b04cuda3std3__420unreachable_sentinelE - _ZN34_INTERNAL_ab5d4139_4_k_cu_78b686b04cuda3std6ranges3__45__cpo4cendE)
_ZN34_INTERNAL_ab5d4139_4_k_cu_78b686b04cuda3std6ranges3__45__cpo4cendE:
	.zero		1
	.type		_ZN34_INTERNAL_ab5d4139_4_k_cu_78b686b04cuda3std3__420unreachable_sentinelE,@object
	.size		_ZN34_INTERNAL_ab5d4139_4_k_cu_78b686b04cuda3std3__420unreachable_sentinelE,(_ZN34_INTERNAL_ab5d4139_4_k_cu_78b686b04cuda3std6ranges3__45__cpo5ssizeE - _ZN34_INTERNAL_ab5d4139_4_k_cu_78b686b04cuda3std3__420unreachable_sentinelE)
_ZN34_INTERNAL_ab5d4139_4_k_cu_78b686b04cuda3std3__420unreachable_sentinelE:
	.zero		1
	.type		_ZN34_INTERNAL_ab5d4139_4_k_cu_78b686b04cuda3std6ranges3__45__cpo5ssizeE,@object
	.size		_ZN34_INTERNAL_ab5d4139_4_k_cu_78b686b04cuda3std6ranges3__45__cpo5ssizeE,(_ZN34_INTERNAL_ab5d4139_4_k_cu_78b686b06thrust24THRUST_300001_SM_1000_NS12placeholders2_8E - _ZN34_INTERNAL_ab5d4139_4_k_cu_78b686b04cuda3std6ranges3__45__cpo5ssizeE)
_ZN34_INTERNAL_ab5d4139_4_k_cu_78b686b04cuda3std6ranges3__45__cpo5ssizeE:
	.zero		1
	.type		_ZN34_INTERNAL_ab5d4139_4_k_cu_78b686b06thrust24THRUST_300001_SM_1000_NS12placeholders2_8E,@object
	.size		_ZN34_INTERNAL_ab5d4139_4_k_cu_78b686b06thrust24THRUST_300001_SM_1000_NS12placeholders2_8E,(_ZN34_INTERNAL_ab5d4139_4_k_cu_78b686b04cuda3std3__45__cpo5crendE - _ZN34_INTERNAL_ab5d4139_4_k_cu_78b686b06thrust24THRUST_300001_SM_1000_NS12placeholders2_8E)
_ZN34_INTERNAL_ab5d4139_4_k_cu_78b686b06thrust24THRUST_300001_SM_1000_NS12placeholders2_8E:
	.zero		1
	.type		_ZN34_INTERNAL_ab5d4139_4_k_cu_78b686b04cuda3std3__45__cpo5crendE,@object
	.size		_ZN34_INTERNAL_ab5d4139_4_k_cu_78b686b04cuda3std3__45__cpo5crendE,(_ZN34_INTERNAL_ab5d4139_4_k_cu_78b686b04cuda3std6ranges3__45__cpo4prevE - _ZN34_INTERNAL_ab5d4139_4_k_cu_78b686b04cuda3std3__45__cpo5crendE)
_ZN34_INTERNAL_ab5d4139_4_k_cu_78b686b04cuda3std3__45__cpo5crendE:
	.zero		1
	.type		_ZN34_INTERNAL_ab5d4139_4_k_cu_78b686b04cuda3std6ranges3__45__cpo4prevE,@object
	.size		_ZN34_INTERNAL_ab5d4139_4_k_cu_78b686b04cuda3std6ranges3__45__cpo4prevE,(_ZN34_INTERNAL_ab5d4139_4_k_cu_78b686b04cuda3std6ranges3__45__cpo9iter_moveE - _ZN34_INTERNAL_ab5d4139_4_k_cu_78b686b04cuda3std6ranges3__45__cpo4prevE)
_ZN34_INTERNAL_ab5d4139_4_k_cu_78b686b04cuda3std6ranges3__45__cpo4prevE:
	.zero		1
	.type		_ZN34_INTERNAL_ab5d4139_4_k_cu_78b686b04cuda3std6ranges3__45__cpo9iter_moveE,@object
	.size		_ZN34_INTERNAL_ab5d4139_4_k_cu_78b686b04cuda3std6ranges3__45__cpo9iter_moveE,(_ZN34_INTERNAL_ab5d4139_4_k_cu_78b686b06thrust24THRUST_300001_SM_1000_NS6system6detail10sequential3seqE - _ZN34_INTERNAL_ab5d4139_4_k_cu_78b686b04cuda3std6ranges3__45__cpo9iter_moveE)
_ZN34_INTERNAL_ab5d4139_4_k_cu_78b686b04cuda3std6ranges3__45__cpo9iter_moveE:
	.zero		1
	.type		_ZN34_INTERNAL_ab5d4139_4_k_cu_78b686b06thrust24THRUST_300001_SM_1000_NS6system6detail10sequential3seqE,@object
	.size		_ZN34_INTERNAL_ab5d4139_4_k_cu_78b686b06thrust24THRUST_300001_SM_1000_NS6system6detail10sequential3seqE,(.L_35 - _ZN34_INTERNAL_ab5d4139_4_k_cu_78b686b06thrust24THRUST_300001_SM_1000_NS6system6detail10sequential3seqE)
_ZN34_INTERNAL_ab5d4139_4_k_cu_78b686b06thrust24THRUST_300001_SM_1000_NS6system6detail10sequential3seqE:
	.zero		1
.L_35:


//--------------------- .nv.constant0._ZN3cub18CUB_300001_SM_10006detail11EmptyKernelIvEEvv --------------------------
	.section	.nv.constant0._ZN3cub18CUB_300001_SM_10006detail11EmptyKernelIvEEvv,"a",@progbits
	.sectionflags	@""
	.align	4
.nv.constant0._ZN3cub18CUB_300001_SM_10006detail11EmptyKernelIvEEvv:
	.zero		896


//--------------------- .nv.constant0._Z17mandelbrot_kernelPhdddd --------------------------
	.section	.nv.constant0._Z17mandelbrot_kernelPhdddd,"a",@progbits
	.sectionflags	@""
	.align	4
.nv.constant0._Z17mandelbrot_kernelPhdddd:
	.zero		936


//--------------------- SYMBOLS --------------------------

	.type		.nv.reservedSmem.offset0,@object
	.size		.nv.reservedSmem.offset0,0x4
